//
// Generated by NVIDIA NVVM Compiler
//
// Compiler Build ID: CL-36424714
// Cuda compilation tools, release 13.0, V13.0.88
// Based on NVVM 20.0.0
//

.version 9.0
.target sm_100
.address_size 64

	// .globl	_Z6conv2DPfS_S_ii
.global .align 4 .b8 precalc_xorwow_matrix[102400];
.global .align 4 .b8 precalc_xorwow_offset_matrix[102400];
.global .align 4 .b8 mrg32k3aM1[2304];
.global .align 4 .b8 mrg32k3aM2[2304];
.global .align 4 .b8 mrg32k3aM1SubSeq[2016];
.global .align 4 .b8 mrg32k3aM2SubSeq[2016];
.global .align 4 .b8 mrg32k3aM1Seq[2304];
.global .align 4 .b8 mrg32k3aM2Seq[2304];
.const .align 8 .b8 __cr_lgamma_table[72];

.visible .entry _Z6conv2DPfS_S_ii(
	.param .u64 .ptr .align 1 _Z6conv2DPfS_S_ii_param_0,
	.param .u64 .ptr .align 1 _Z6conv2DPfS_S_ii_param_1,
	.param .u64 .ptr .align 1 _Z6conv2DPfS_S_ii_param_2,
	.param .u32 _Z6conv2DPfS_S_ii_param_3,
	.param .u32 _Z6conv2DPfS_S_ii_param_4
)
{
	.reg .pred 	%p<90>;
	.reg .b32 	%r<76>;
	.reg .b32 	%f<90>;
	.reg .b64 	%rd<62>;

	ld.param.u64 	%rd6, [_Z6conv2DPfS_S_ii_param_0];
	ld.param.u64 	%rd5, [_Z6conv2DPfS_S_ii_param_1];
	ld.param.u64 	%rd7, [_Z6conv2DPfS_S_ii_param_2];
	ld.param.u32 	%r37, [_Z6conv2DPfS_S_ii_param_3];
	ld.param.u32 	%r38, [_Z6conv2DPfS_S_ii_param_4];
	cvta.to.global.u64 	%rd1, %rd6;
	cvta.to.global.u64 	%rd2, %rd7;
	mov.u32 	%r39, %ctaid.y;
	mov.u32 	%r40, %ntid.y;
	mov.u32 	%r41, %tid.y;
	mad.lo.s32 	%r1, %r39, %r40, %r41;
	mov.u32 	%r42, %ctaid.x;
	mov.u32 	%r43, %ntid.x;
	mov.u32 	%r44, %tid.x;
	mad.lo.s32 	%r2, %r42, %r43, %r44;
	max.s32 	%r45, %r1, %r2;
	setp.ge.s32 	%p2, %r45, %r38;
	@%p2 bra 	$L__BB0_42;
	shl.b32 	%r3, %r37, 1;
	setp.lt.s32 	%p3, %r37, 0;
	mov.f32 	%f71, 0f00000000;
	@%p3 bra 	$L__BB0_41;
	sub.s32 	%r4, %r1, %r37;
	sub.s32 	%r5, %r2, %r37;
	max.s32 	%r6, %r3, 0;
	add.s32 	%r47, %r6, 1;
	and.b32  	%r7, %r6, 6;
	and.b32  	%r8, %r6, 2;
	and.b32  	%r9, %r47, 2147483640;
	add.s32 	%r10, %r3, 1;
	mov.f32 	%f71, 0f00000000;
	mov.b32 	%r71, 0;
$L__BB0_3:
	setp.lt.s32 	%p4, %r3, 7;
	add.s32 	%r49, %r71, %r4;
	setp.gt.s32 	%p5, %r49, -1;
	setp.lt.s32 	%p6, %r49, %r38;
	and.pred  	%p1, %p5, %p6;
	mul.lo.s32 	%r12, %r71, %r10;
	mul.lo.s32 	%r13, %r49, %r38;
	mov.b32 	%r74, 0;
	@%p4 bra 	$L__BB0_22;
	mov.b32 	%r72, 0;
	cvt.u64.u32 	%rd12, %r12;
$L__BB0_5:
	.pragma "nounroll";
	add.s32 	%r15, %r72, %r5;
	setp.gt.s32 	%p7, %r15, -1;
	setp.lt.s32 	%p8, %r15, %r38;
	and.pred  	%p9, %p7, %p8;
	and.pred  	%p11, %p1, %p9;
	not.pred 	%p12, %p11;
	@%p12 bra 	$L__BB0_7;
	add.s32 	%r51, %r72, %r12;
	mul.wide.u32 	%rd8, %r51, 4;
	add.s64 	%rd9, %rd2, %rd8;
	ld.global.f32 	%f39, [%rd9];
	add.s32 	%r52, %r15, %r13;
	mul.wide.u32 	%rd10, %r52, 4;
	add.s64 	%rd11, %rd1, %rd10;
	ld.global.f32 	%f40, [%rd11];
	fma.rn.f32 	%f71, %f39, %f40, %f71;
$L__BB0_7:
	add.s32 	%r16, %r15, 1;
	setp.gt.s32 	%p13, %r16, -1;
	setp.lt.s32 	%p14, %r16, %r38;
	and.pred  	%p15, %p13, %p14;
	and.pred  	%p16, %p1, %p15;
	cvt.u64.u32 	%rd13, %r72;
	add.s64 	%rd14, %rd13, %rd12;
	shl.b64 	%rd15, %rd14, 2;
	add.s64 	%rd3, %rd2, %rd15;
	not.pred 	%p17, %p16;
	@%p17 bra 	$L__BB0_9;
	ld.global.f32 	%f41, [%rd3+4];
	add.s32 	%r53, %r16, %r13;
	mul.wide.u32 	%rd16, %r53, 4;
	add.s64 	%rd17, %rd1, %rd16;
	ld.global.f32 	%f42, [%rd17];
	fma.rn.f32 	%f71, %f41, %f42, %f71;
$L__BB0_9:
	add.s32 	%r17, %r15, 2;
	setp.gt.s32 	%p18, %r17, -1;
	setp.lt.s32 	%p19, %r17, %r38;
	and.pred  	%p20, %p18, %p19;
	and.pred  	%p21, %p1, %p20;
	not.pred 	%p22, %p21;
	@%p22 bra 	$L__BB0_11;
	ld.global.f32 	%f43, [%rd3+8];
	add.s32 	%r54, %r17, %r13;
	mul.wide.u32 	%rd18, %r54, 4;
	add.s64 	%rd19, %rd1, %rd18;
	ld.global.f32 	%f44, [%rd19];
	fma.rn.f32 	%f71, %f43, %f44, %f71;
$L__BB0_11:
	add.s32 	%r18, %r15, 3;
	setp.gt.s32 	%p23, %r18, -1;
	setp.lt.s32 	%p24, %r18, %r38;
	and.pred  	%p25, %p23, %p24;
	and.pred  	%p26, %p1, %p25;
	not.pred 	%p27, %p26;
	@%p27 bra 	$L__BB0_13;
	ld.global.f32 	%f45, [%rd3+12];
	add.s32 	%r55, %r18, %r13;
	mul.wide.u32 	%rd20, %r55, 4;
	add.s64 	%rd21, %rd1, %rd20;
	ld.global.f32 	%f46, [%rd21];
	fma.rn.f32 	%f71, %f45, %f46, %f71;
$L__BB0_13:
	add.s32 	%r19, %r15, 4;
	setp.gt.s32 	%p28, %r19, -1;
	setp.lt.s32 	%p29, %r19, %r38;
	and.pred  	%p30, %p28, %p29;
	and.pred  	%p31, %p1, %p30;
	not.pred 	%p32, %p31;
	@%p32 bra 	$L__BB0_15;
	ld.global.f32 	%f47, [%rd3+16];
	add.s32 	%r56, %r19, %r13;
	mul.wide.u32 	%rd22, %r56, 4;
	add.s64 	%rd23, %rd1, %rd22;
	ld.global.f32 	%f48, [%rd23];
	fma.rn.f32 	%f71, %f47, %f48, %f71;
$L__BB0_15:
	add.s32 	%r20, %r15, 5;
	setp.gt.s32 	%p33, %r20, -1;
	setp.lt.s32 	%p34, %r20, %r38;
	and.pred  	%p35, %p33, %p34;
	and.pred  	%p36, %p1, %p35;
	not.pred 	%p37, %p36;
	@%p37 bra 	$L__BB0_17;
	ld.global.f32 	%f49, [%rd3+20];
	add.s32 	%r57, %r20, %r13;
	mul.wide.u32 	%rd24, %r57, 4;
	add.s64 	%rd25, %rd1, %rd24;
	ld.global.f32 	%f50, [%rd25];
	fma.rn.f32 	%f71, %f49, %f50, %f71;
$L__BB0_17:
	add.s32 	%r21, %r15, 6;
	setp.gt.s32 	%p38, %r21, -1;
	setp.lt.s32 	%p39, %r21, %r38;
	and.pred  	%p40, %p38, %p39;
	and.pred  	%p41, %p1, %p40;
	not.pred 	%p42, %p41;
	@%p42 bra 	$L__BB0_19;
	ld.global.f32 	%f51, [%rd3+24];
	add.s32 	%r58, %r21, %r13;
	mul.wide.u32 	%rd26, %r58, 4;
	add.s64 	%rd27, %rd1, %rd26;
	ld.global.f32 	%f52, [%rd27];
	fma.rn.f32 	%f71, %f51, %f52, %f71;
$L__BB0_19:
	add.s32 	%r22, %r15, 7;
	setp.gt.s32 	%p43, %r22, -1;
	setp.lt.s32 	%p44, %r22, %r38;
	and.pred  	%p45, %p43, %p44;
	and.pred  	%p46, %p1, %p45;
	not.pred 	%p47, %p46;
	@%p47 bra 	$L__BB0_21;
	ld.global.f32 	%f53, [%rd3+28];
	add.s32 	%r59, %r22, %r13;
	mul.wide.u32 	%rd28, %r59, 4;
	add.s64 	%rd29, %rd1, %rd28;
	ld.global.f32 	%f54, [%rd29];
	fma.rn.f32 	%f71, %f53, %f54, %f71;
$L__BB0_21:
	add.s32 	%r72, %r72, 8;
	setp.ne.s32 	%p48, %r72, %r9;
	mov.u32 	%r74, %r9;
	@%p48 bra 	$L__BB0_5;
$L__BB0_22:
	setp.lt.u32 	%p49, %r7, 3;
	@%p49 bra 	$L__BB0_32;
	add.s32 	%r25, %r74, %r5;
	setp.gt.s32 	%p50, %r25, -1;
	setp.lt.s32 	%p51, %r25, %r38;
	and.pred  	%p52, %p50, %p51;
	and.pred  	%p54, %p1, %p52;
	not.pred 	%p55, %p54;
	@%p55 bra 	$L__BB0_25;
	add.s32 	%r60, %r74, %r12;
	mul.wide.u32 	%rd30, %r60, 4;
	add.s64 	%rd31, %rd2, %rd30;
	ld.global.f32 	%f55, [%rd31];
	add.s32 	%r61, %r25, %r13;
	mul.wide.u32 	%rd32, %r61, 4;
	add.s64 	%rd33, %rd1, %rd32;
	ld.global.f32 	%f56, [%rd33];
	fma.rn.f32 	%f71, %f55, %f56, %f71;
$L__BB0_25:
	add.s32 	%r26, %r25, 1;
	setp.gt.s32 	%p56, %r26, -1;
	setp.lt.s32 	%p57, %r26, %r38;
	and.pred  	%p58, %p56, %p57;
	and.pred  	%p59, %p1, %p58;
	cvt.u64.u32 	%rd34, %r12;
	cvt.u64.u32 	%rd35, %r74;
	add.s64 	%rd36, %rd35, %rd34;
	shl.b64 	%rd37, %rd36, 2;
	add.s64 	%rd4, %rd2, %rd37;
	not.pred 	%p60, %p59;
	@%p60 bra 	$L__BB0_27;
	ld.global.f32 	%f57, [%rd4+4];
	add.s32 	%r62, %r26, %r13;
	mul.wide.u32 	%rd38, %r62, 4;
	add.s64 	%rd39, %rd1, %rd38;
	ld.global.f32 	%f58, [%rd39];
	fma.rn.f32 	%f71, %f57, %f58, %f71;
$L__BB0_27:
	add.s32 	%r27, %r25, 2;
	setp.gt.s32 	%p61, %r27, -1;
	setp.lt.s32 	%p62, %r27, %r38;
	and.pred  	%p63, %p61, %p62;
	and.pred  	%p64, %p1, %p63;
	not.pred 	%p65, %p64;
	@%p65 bra 	$L__BB0_29;
	ld.global.f32 	%f59, [%rd4+8];
	add.s32 	%r63, %r27, %r13;
	mul.wide.u32 	%rd40, %r63, 4;
	add.s64 	%rd41, %rd1, %rd40;
	ld.global.f32 	%f60, [%rd41];
	fma.rn.f32 	%f71, %f59, %f60, %f71;
$L__BB0_29:
	add.s32 	%r28, %r25, 3;
	setp.gt.s32 	%p66, %r28, -1;
	setp.lt.s32 	%p67, %r28, %r38;
	and.pred  	%p68, %p66, %p67;
	and.pred  	%p69, %p1, %p68;
	not.pred 	%p70, %p69;
	@%p70 bra 	$L__BB0_31;
	ld.global.f32 	%f61, [%rd4+12];
	add.s32 	%r64, %r28, %r13;
	mul.wide.u32 	%rd42, %r64, 4;
	add.s64 	%rd43, %rd1, %rd42;
	ld.global.f32 	%f62, [%rd43];
	fma.rn.f32 	%f71, %f61, %f62, %f71;
$L__BB0_31:
	add.s32 	%r74, %r74, 4;
$L__BB0_32:
	setp.eq.s32 	%p71, %r8, 0;
	@%p71 bra 	$L__BB0_38;
	add.s32 	%r31, %r74, %r5;
	setp.gt.s32 	%p72, %r31, -1;
	setp.lt.s32 	%p73, %r31, %r38;
	and.pred  	%p74, %p72, %p73;
	and.pred  	%p76, %p1, %p74;
	not.pred 	%p77, %p76;
	@%p77 bra 	$L__BB0_35;
	add.s32 	%r65, %r74, %r12;
	mul.wide.u32 	%rd44, %r65, 4;
	add.s64 	%rd45, %rd2, %rd44;
	ld.global.f32 	%f63, [%rd45];
	add.s32 	%r66, %r31, %r13;
	mul.wide.u32 	%rd46, %r66, 4;
	add.s64 	%rd47, %rd1, %rd46;
	ld.global.f32 	%f64, [%rd47];
	fma.rn.f32 	%f71, %f63, %f64, %f71;
$L__BB0_35:
	add.s32 	%r32, %r31, 1;
	setp.gt.s32 	%p78, %r32, -1;
	setp.lt.s32 	%p79, %r32, %r38;
	and.pred  	%p80, %p78, %p79;
	and.pred  	%p81, %p1, %p80;
	not.pred 	%p82, %p81;
	@%p82 bra 	$L__BB0_37;
	cvt.u64.u32 	%rd48, %r12;
	cvt.u64.u32 	%rd49, %r74;
	add.s64 	%rd50, %rd49, %rd48;
	shl.b64 	%rd51, %rd50, 2;
	add.s64 	%rd52, %rd2, %rd51;
	ld.global.f32 	%f65, [%rd52+4];
	add.s32 	%r67, %r32, %r13;
	mul.wide.u32 	%rd53, %r67, 4;
	add.s64 	%rd54, %rd1, %rd53;
	ld.global.f32 	%f66, [%rd54];
	fma.rn.f32 	%f71, %f65, %f66, %f71;
$L__BB0_37:
	add.s32 	%r74, %r74, 2;
$L__BB0_38:
	add.s32 	%r35, %r74, %r5;
	setp.gt.s32 	%p83, %r35, -1;
	setp.lt.s32 	%p84, %r35, %r38;
	and.pred  	%p85, %p83, %p84;
	and.pred  	%p87, %p1, %p85;
	not.pred 	%p88, %p87;
	@%p88 bra 	$L__BB0_40;
	add.s32 	%r68, %r74, %r12;
	mul.wide.u32 	%rd55, %r68, 4;
	add.s64 	%rd56, %rd2, %rd55;
	ld.global.f32 	%f67, [%rd56];
	add.s32 	%r69, %r35, %r13;
	mul.wide.u32 	%rd57, %r69, 4;
	add.s64 	%rd58, %rd1, %rd57;
	ld.global.f32 	%f68, [%rd58];
	fma.rn.f32 	%f71, %f67, %f68, %f71;
$L__BB0_40:
	add.s32 	%r36, %r71, 1;
	setp.ne.s32 	%p89, %r71, %r6;
	mov.u32 	%r71, %r36;
	@%p89 bra 	$L__BB0_3;
$L__BB0_41:
	mad.lo.s32 	%r70, %r38, %r1, %r2;
	cvta.to.global.u64 	%rd59, %rd5;
	mul.wide.s32 	%rd60, %r70, 4;
	add.s64 	%rd61, %rd59, %rd60;
	st.global.f32 	[%rd61], %f71;
$L__BB0_42:
	ret;

}
	// .globl	_Z8heNormalPfij
.visible .entry _Z8heNormalPfij(
	.param .u64 .ptr .align 1 _Z8heNormalPfij_param_0,
	.param .u32 _Z8heNormalPfij_param_1,
	.param .u32 _Z8heNormalPfij_param_2
)
{
	.local .align 8 .b8 	__local_depot1[48];
	.reg .b64 	%SP;
	.reg .b64 	%SPL;
	.reg .pred 	%p<67>;
	.reg .b32 	%r<1218>;
	.reg .b32 	%f<35>;
	.reg .b64 	%rd<27>;

	mov.u64 	%SPL, __local_depot1;
	ld.param.u64 	%rd10, [_Z8heNormalPfij_param_0];
	ld.param.u32 	%r547, [_Z8heNormalPfij_param_1];
	ld.param.u32 	%r546, [_Z8heNormalPfij_param_2];
	mov.u32 	%r548, %ctaid.x;
	mov.u32 	%r549, %ntid.x;
	mov.u32 	%r550, %tid.x;
	mad.lo.s32 	%r1, %r548, %r549, %r550;
	shl.b32 	%r551, %r547, 1;
	mad.lo.s32 	%r552, %r551, %r551, %r551;
	add.s32 	%r553, %r551, %r552;
	or.b32  	%r2, %r553, 1;
	setp.ge.s32 	%p1, %r1, %r2;
	@%p1 bra 	$L__BB1_117;
	add.u64 	%rd1, %SPL, 0;
	cvt.rn.f32.u32 	%f2, %r2;
	mov.f32 	%f3, 0f40000000;
	div.rn.f32 	%f1, %f3, %f2;
	cvt.s64.s32 	%rd2, %r1;
	xor.b32  	%r554, %r546, -1429050551;
	mul.lo.s32 	%r3, %r554, 1099087573;
	add.s32 	%r555, %r3, -638133224;
	add.s32 	%r952, %r3, 123456789;
	st.local.v2.u32 	[%rd1], {%r555, %r952};
	xor.b32  	%r951, %r3, 362436069;
	mov.b32 	%r556, -123459836;
	st.local.v2.u32 	[%rd1+8], {%r951, %r556};
	add.s32 	%r948, %r3, 5783321;
	mov.b32 	%r557, -589760388;
	st.local.v2.u32 	[%rd1+16], {%r557, %r948};
	setp.eq.s32 	%p2, %r1, 0;
	@%p2 bra 	$L__BB1_116;
	mov.b32 	%r935, 0;
	mov.u64 	%rd13, precalc_xorwow_matrix;
	mov.u64 	%rd26, %rd2;
$L__BB1_3:
	mov.u64 	%rd3, %rd26;
	and.b64  	%rd4, %rd3, 3;
	setp.eq.s64 	%p3, %rd4, 0;
	@%p3 bra 	$L__BB1_115;
	mul.wide.u32 	%rd12, %r935, 3200;
	add.s64 	%rd5, %rd13, %rd12;
	mov.b32 	%r948, 0;
	mov.u32 	%r949, %r948;
	mov.u32 	%r950, %r948;
	mov.u32 	%r951, %r948;
	mov.u32 	%r952, %r948;
	mov.u32 	%r941, %r948;
$L__BB1_5:
	mul.wide.u32 	%rd14, %r941, 4;
	add.s64 	%rd15, %rd1, %rd14;
	ld.local.u32 	%r17, [%rd15+4];
	shl.b32 	%r18, %r941, 5;
	mov.b32 	%r947, 0;
$L__BB1_6:
	.pragma "nounroll";
	shr.u32 	%r561, %r17, %r947;
	and.b32  	%r562, %r561, 1;
	setp.eq.b32 	%p4, %r562, 1;
	not.pred 	%p5, %p4;
	add.s32 	%r563, %r18, %r947;
	mul.lo.s32 	%r564, %r563, 5;
	mul.wide.u32 	%rd16, %r564, 4;
	add.s64 	%rd6, %rd5, %rd16;
	@%p5 bra 	$L__BB1_8;
	ld.global.u32 	%r565, [%rd6];
	xor.b32  	%r952, %r952, %r565;
	ld.global.u32 	%r566, [%rd6+4];
	xor.b32  	%r951, %r951, %r566;
	ld.global.u32 	%r567, [%rd6+8];
	xor.b32  	%r950, %r950, %r567;
	ld.global.u32 	%r568, [%rd6+12];
	xor.b32  	%r949, %r949, %r568;
	ld.global.u32 	%r569, [%rd6+16];
	xor.b32  	%r948, %r948, %r569;
$L__BB1_8:
	and.b32  	%r571, %r561, 2;
	setp.eq.s32 	%p6, %r571, 0;
	@%p6 bra 	$L__BB1_10;
	ld.global.u32 	%r572, [%rd6+20];
	xor.b32  	%r952, %r952, %r572;
	ld.global.u32 	%r573, [%rd6+24];
	xor.b32  	%r951, %r951, %r573;
	ld.global.u32 	%r574, [%rd6+28];
	xor.b32  	%r950, %r950, %r574;
	ld.global.u32 	%r575, [%rd6+32];
	xor.b32  	%r949, %r949, %r575;
	ld.global.u32 	%r576, [%rd6+36];
	xor.b32  	%r948, %r948, %r576;
$L__BB1_10:
	and.b32  	%r578, %r561, 4;
	setp.eq.s32 	%p7, %r578, 0;
	@%p7 bra 	$L__BB1_12;
	ld.global.u32 	%r579, [%rd6+40];
	xor.b32  	%r952, %r952, %r579;
	ld.global.u32 	%r580, [%rd6+44];
	xor.b32  	%r951, %r951, %r580;
	ld.global.u32 	%r581, [%rd6+48];
	xor.b32  	%r950, %r950, %r581;
	ld.global.u32 	%r582, [%rd6+52];
	xor.b32  	%r949, %r949, %r582;
	ld.global.u32 	%r583, [%rd6+56];
	xor.b32  	%r948, %r948, %r583;
$L__BB1_12:
	and.b32  	%r585, %r561, 8;
	setp.eq.s32 	%p8, %r585, 0;
	@%p8 bra 	$L__BB1_14;
	ld.global.u32 	%r586, [%rd6+60];
	xor.b32  	%r952, %r952, %r586;
	ld.global.u32 	%r587, [%rd6+64];
	xor.b32  	%r951, %r951, %r587;
	ld.global.u32 	%r588, [%rd6+68];
	xor.b32  	%r950, %r950, %r588;
	ld.global.u32 	%r589, [%rd6+72];
	xor.b32  	%r949, %r949, %r589;
	ld.global.u32 	%r590, [%rd6+76];
	xor.b32  	%r948, %r948, %r590;
$L__BB1_14:
	and.b32  	%r592, %r561, 16;
	setp.eq.s32 	%p9, %r592, 0;
	@%p9 bra 	$L__BB1_16;
	ld.global.u32 	%r593, [%rd6+80];
	xor.b32  	%r952, %r952, %r593;
	ld.global.u32 	%r594, [%rd6+84];
	xor.b32  	%r951, %r951, %r594;
	ld.global.u32 	%r595, [%rd6+88];
	xor.b32  	%r950, %r950, %r595;
	ld.global.u32 	%r596, [%rd6+92];
	xor.b32  	%r949, %r949, %r596;
	ld.global.u32 	%r597, [%rd6+96];
	xor.b32  	%r948, %r948, %r597;
$L__BB1_16:
	and.b32  	%r599, %r561, 32;
	setp.eq.s32 	%p10, %r599, 0;
	@%p10 bra 	$L__BB1_18;
	ld.global.u32 	%r600, [%rd6+100];
	xor.b32  	%r952, %r952, %r600;
	ld.global.u32 	%r601, [%rd6+104];
	xor.b32  	%r951, %r951, %r601;
	ld.global.u32 	%r602, [%rd6+108];
	xor.b32  	%r950, %r950, %r602;
	ld.global.u32 	%r603, [%rd6+112];
	xor.b32  	%r949, %r949, %r603;
	ld.global.u32 	%r604, [%rd6+116];
	xor.b32  	%r948, %r948, %r604;
$L__BB1_18:
	and.b32  	%r606, %r561, 64;
	setp.eq.s32 	%p11, %r606, 0;
	@%p11 bra 	$L__BB1_20;
	ld.global.u32 	%r607, [%rd6+120];
	xor.b32  	%r952, %r952, %r607;
	ld.global.u32 	%r608, [%rd6+124];
	xor.b32  	%r951, %r951, %r608;
	ld.global.u32 	%r609, [%rd6+128];
	xor.b32  	%r950, %r950, %r609;
	ld.global.u32 	%r610, [%rd6+132];
	xor.b32  	%r949, %r949, %r610;
	ld.global.u32 	%r611, [%rd6+136];
	xor.b32  	%r948, %r948, %r611;
$L__BB1_20:
	and.b32  	%r613, %r561, 128;
	setp.eq.s32 	%p12, %r613, 0;
	@%p12 bra 	$L__BB1_22;
	ld.global.u32 	%r614, [%rd6+140];
	xor.b32  	%r952, %r952, %r614;
	ld.global.u32 	%r615, [%rd6+144];
	xor.b32  	%r951, %r951, %r615;
	ld.global.u32 	%r616, [%rd6+148];
	xor.b32  	%r950, %r950, %r616;
	ld.global.u32 	%r617, [%rd6+152];
	xor.b32  	%r949, %r949, %r617;
	ld.global.u32 	%r618, [%rd6+156];
	xor.b32  	%r948, %r948, %r618;
$L__BB1_22:
	and.b32  	%r620, %r561, 256;
	setp.eq.s32 	%p13, %r620, 0;
	@%p13 bra 	$L__BB1_24;
	ld.global.u32 	%r621, [%rd6+160];
	xor.b32  	%r952, %r952, %r621;
	ld.global.u32 	%r622, [%rd6+164];
	xor.b32  	%r951, %r951, %r622;
	ld.global.u32 	%r623, [%rd6+168];
	xor.b32  	%r950, %r950, %r623;
	ld.global.u32 	%r624, [%rd6+172];
	xor.b32  	%r949, %r949, %r624;
	ld.global.u32 	%r625, [%rd6+176];
	xor.b32  	%r948, %r948, %r625;
$L__BB1_24:
	and.b32  	%r627, %r561, 512;
	setp.eq.s32 	%p14, %r627, 0;
	@%p14 bra 	$L__BB1_26;
	ld.global.u32 	%r628, [%rd6+180];
	xor.b32  	%r952, %r952, %r628;
	ld.global.u32 	%r629, [%rd6+184];
	xor.b32  	%r951, %r951, %r629;
	ld.global.u32 	%r630, [%rd6+188];
	xor.b32  	%r950, %r950, %r630;
	ld.global.u32 	%r631, [%rd6+192];
	xor.b32  	%r949, %r949, %r631;
	ld.global.u32 	%r632, [%rd6+196];
	xor.b32  	%r948, %r948, %r632;
$L__BB1_26:
	and.b32  	%r634, %r561, 1024;
	setp.eq.s32 	%p15, %r634, 0;
	@%p15 bra 	$L__BB1_28;
	ld.global.u32 	%r635, [%rd6+200];
	xor.b32  	%r952, %r952, %r635;
	ld.global.u32 	%r636, [%rd6+204];
	xor.b32  	%r951, %r951, %r636;
	ld.global.u32 	%r637, [%rd6+208];
	xor.b32  	%r950, %r950, %r637;
	ld.global.u32 	%r638, [%rd6+212];
	xor.b32  	%r949, %r949, %r638;
	ld.global.u32 	%r639, [%rd6+216];
	xor.b32  	%r948, %r948, %r639;
$L__BB1_28:
	and.b32  	%r641, %r561, 2048;
	setp.eq.s32 	%p16, %r641, 0;
	@%p16 bra 	$L__BB1_30;
	ld.global.u32 	%r642, [%rd6+220];
	xor.b32  	%r952, %r952, %r642;
	ld.global.u32 	%r643, [%rd6+224];
	xor.b32  	%r951, %r951, %r643;
	ld.global.u32 	%r644, [%rd6+228];
	xor.b32  	%r950, %r950, %r644;
	ld.global.u32 	%r645, [%rd6+232];
	xor.b32  	%r949, %r949, %r645;
	ld.global.u32 	%r646, [%rd6+236];
	xor.b32  	%r948, %r948, %r646;
$L__BB1_30:
	and.b32  	%r648, %r561, 4096;
	setp.eq.s32 	%p17, %r648, 0;
	@%p17 bra 	$L__BB1_32;
	ld.global.u32 	%r649, [%rd6+240];
	xor.b32  	%r952, %r952, %r649;
	ld.global.u32 	%r650, [%rd6+244];
	xor.b32  	%r951, %r951, %r650;
	ld.global.u32 	%r651, [%rd6+248];
	xor.b32  	%r950, %r950, %r651;
	ld.global.u32 	%r652, [%rd6+252];
	xor.b32  	%r949, %r949, %r652;
	ld.global.u32 	%r653, [%rd6+256];
	xor.b32  	%r948, %r948, %r653;
$L__BB1_32:
	and.b32  	%r655, %r561, 8192;
	setp.eq.s32 	%p18, %r655, 0;
	@%p18 bra 	$L__BB1_34;
	ld.global.u32 	%r656, [%rd6+260];
	xor.b32  	%r952, %r952, %r656;
	ld.global.u32 	%r657, [%rd6+264];
	xor.b32  	%r951, %r951, %r657;
	ld.global.u32 	%r658, [%rd6+268];
	xor.b32  	%r950, %r950, %r658;
	ld.global.u32 	%r659, [%rd6+272];
	xor.b32  	%r949, %r949, %r659;
	ld.global.u32 	%r660, [%rd6+276];
	xor.b32  	%r948, %r948, %r660;
$L__BB1_34:
	and.b32  	%r662, %r561, 16384;
	setp.eq.s32 	%p19, %r662, 0;
	@%p19 bra 	$L__BB1_36;
	ld.global.u32 	%r663, [%rd6+280];
	xor.b32  	%r952, %r952, %r663;
	ld.global.u32 	%r664, [%rd6+284];
	xor.b32  	%r951, %r951, %r664;
	ld.global.u32 	%r665, [%rd6+288];
	xor.b32  	%r950, %r950, %r665;
	ld.global.u32 	%r666, [%rd6+292];
	xor.b32  	%r949, %r949, %r666;
	ld.global.u32 	%r667, [%rd6+296];
	xor.b32  	%r948, %r948, %r667;
$L__BB1_36:
	and.b32  	%r669, %r561, 32768;
	setp.eq.s32 	%p20, %r669, 0;
	@%p20 bra 	$L__BB1_38;
	ld.global.u32 	%r670, [%rd6+300];
	xor.b32  	%r952, %r952, %r670;
	ld.global.u32 	%r671, [%rd6+304];
	xor.b32  	%r951, %r951, %r671;
	ld.global.u32 	%r672, [%rd6+308];
	xor.b32  	%r950, %r950, %r672;
	ld.global.u32 	%r673, [%rd6+312];
	xor.b32  	%r949, %r949, %r673;
	ld.global.u32 	%r674, [%rd6+316];
	xor.b32  	%r948, %r948, %r674;
$L__BB1_38:
	add.s32 	%r947, %r947, 16;
	setp.ne.s32 	%p21, %r947, 32;
	@%p21 bra 	$L__BB1_6;
	mad.lo.s32 	%r675, %r941, -31, %r18;
	add.s32 	%r941, %r675, 1;
	setp.ne.s32 	%p22, %r941, 5;
	@%p22 bra 	$L__BB1_5;
	st.local.u32 	[%rd1+4], %r952;
	st.local.v2.u32 	[%rd1+8], {%r951, %r950};
	st.local.v2.u32 	[%rd1+16], {%r949, %r948};
	setp.eq.s64 	%p23, %rd4, 1;
	@%p23 bra 	$L__BB1_115;
	mov.b32 	%r948, 0;
	mov.u32 	%r1041, %r948;
	mov.u32 	%r1042, %r948;
	mov.u32 	%r951, %r948;
	mov.u32 	%r952, %r948;
	mov.u32 	%r1033, %r948;
$L__BB1_42:
	mul.wide.u32 	%rd17, %r1033, 4;
	add.s64 	%rd18, %rd1, %rd17;
	ld.local.u32 	%r193, [%rd18+4];
	shl.b32 	%r194, %r1033, 5;
	mov.b32 	%r1039, 0;
$L__BB1_43:
	.pragma "nounroll";
	shr.u32 	%r678, %r193, %r1039;
	and.b32  	%r679, %r678, 1;
	setp.eq.b32 	%p24, %r679, 1;
	not.pred 	%p25, %p24;
	add.s32 	%r680, %r194, %r1039;
	mul.lo.s32 	%r681, %r680, 5;
	mul.wide.u32 	%rd19, %r681, 4;
	add.s64 	%rd7, %rd5, %rd19;
	@%p25 bra 	$L__BB1_45;
	ld.global.u32 	%r682, [%rd7];
	xor.b32  	%r952, %r952, %r682;
	ld.global.u32 	%r683, [%rd7+4];
	xor.b32  	%r951, %r951, %r683;
	ld.global.u32 	%r684, [%rd7+8];
	xor.b32  	%r1042, %r1042, %r684;
	ld.global.u32 	%r685, [%rd7+12];
	xor.b32  	%r1041, %r1041, %r685;
	ld.global.u32 	%r686, [%rd7+16];
	xor.b32  	%r948, %r948, %r686;
$L__BB1_45:
	and.b32  	%r688, %r678, 2;
	setp.eq.s32 	%p26, %r688, 0;
	@%p26 bra 	$L__BB1_47;
	ld.global.u32 	%r689, [%rd7+20];
	xor.b32  	%r952, %r952, %r689;
	ld.global.u32 	%r690, [%rd7+24];
	xor.b32  	%r951, %r951, %r690;
	ld.global.u32 	%r691, [%rd7+28];
	xor.b32  	%r1042, %r1042, %r691;
	ld.global.u32 	%r692, [%rd7+32];
	xor.b32  	%r1041, %r1041, %r692;
	ld.global.u32 	%r693, [%rd7+36];
	xor.b32  	%r948, %r948, %r693;
$L__BB1_47:
	and.b32  	%r695, %r678, 4;
	setp.eq.s32 	%p27, %r695, 0;
	@%p27 bra 	$L__BB1_49;
	ld.global.u32 	%r696, [%rd7+40];
	xor.b32  	%r952, %r952, %r696;
	ld.global.u32 	%r697, [%rd7+44];
	xor.b32  	%r951, %r951, %r697;
	ld.global.u32 	%r698, [%rd7+48];
	xor.b32  	%r1042, %r1042, %r698;
	ld.global.u32 	%r699, [%rd7+52];
	xor.b32  	%r1041, %r1041, %r699;
	ld.global.u32 	%r700, [%rd7+56];
	xor.b32  	%r948, %r948, %r700;
$L__BB1_49:
	and.b32  	%r702, %r678, 8;
	setp.eq.s32 	%p28, %r702, 0;
	@%p28 bra 	$L__BB1_51;
	ld.global.u32 	%r703, [%rd7+60];
	xor.b32  	%r952, %r952, %r703;
	ld.global.u32 	%r704, [%rd7+64];
	xor.b32  	%r951, %r951, %r704;
	ld.global.u32 	%r705, [%rd7+68];
	xor.b32  	%r1042, %r1042, %r705;
	ld.global.u32 	%r706, [%rd7+72];
	xor.b32  	%r1041, %r1041, %r706;
	ld.global.u32 	%r707, [%rd7+76];
	xor.b32  	%r948, %r948, %r707;
$L__BB1_51:
	and.b32  	%r709, %r678, 16;
	setp.eq.s32 	%p29, %r709, 0;
	@%p29 bra 	$L__BB1_53;
	ld.global.u32 	%r710, [%rd7+80];
	xor.b32  	%r952, %r952, %r710;
	ld.global.u32 	%r711, [%rd7+84];
	xor.b32  	%r951, %r951, %r711;
	ld.global.u32 	%r712, [%rd7+88];
	xor.b32  	%r1042, %r1042, %r712;
	ld.global.u32 	%r713, [%rd7+92];
	xor.b32  	%r1041, %r1041, %r713;
	ld.global.u32 	%r714, [%rd7+96];
	xor.b32  	%r948, %r948, %r714;
$L__BB1_53:
	and.b32  	%r716, %r678, 32;
	setp.eq.s32 	%p30, %r716, 0;
	@%p30 bra 	$L__BB1_55;
	ld.global.u32 	%r717, [%rd7+100];
	xor.b32  	%r952, %r952, %r717;
	ld.global.u32 	%r718, [%rd7+104];
	xor.b32  	%r951, %r951, %r718;
	ld.global.u32 	%r719, [%rd7+108];
	xor.b32  	%r1042, %r1042, %r719;
	ld.global.u32 	%r720, [%rd7+112];
	xor.b32  	%r1041, %r1041, %r720;
	ld.global.u32 	%r721, [%rd7+116];
	xor.b32  	%r948, %r948, %r721;
$L__BB1_55:
	and.b32  	%r723, %r678, 64;
	setp.eq.s32 	%p31, %r723, 0;
	@%p31 bra 	$L__BB1_57;
	ld.global.u32 	%r724, [%rd7+120];
	xor.b32  	%r952, %r952, %r724;
	ld.global.u32 	%r725, [%rd7+124];
	xor.b32  	%r951, %r951, %r725;
	ld.global.u32 	%r726, [%rd7+128];
	xor.b32  	%r1042, %r1042, %r726;
	ld.global.u32 	%r727, [%rd7+132];
	xor.b32  	%r1041, %r1041, %r727;
	ld.global.u32 	%r728, [%rd7+136];
	xor.b32  	%r948, %r948, %r728;
$L__BB1_57:
	and.b32  	%r730, %r678, 128;
	setp.eq.s32 	%p32, %r730, 0;
	@%p32 bra 	$L__BB1_59;
	ld.global.u32 	%r731, [%rd7+140];
	xor.b32  	%r952, %r952, %r731;
	ld.global.u32 	%r732, [%rd7+144];
	xor.b32  	%r951, %r951, %r732;
	ld.global.u32 	%r733, [%rd7+148];
	xor.b32  	%r1042, %r1042, %r733;
	ld.global.u32 	%r734, [%rd7+152];
	xor.b32  	%r1041, %r1041, %r734;
	ld.global.u32 	%r735, [%rd7+156];
	xor.b32  	%r948, %r948, %r735;
$L__BB1_59:
	and.b32  	%r737, %r678, 256;
	setp.eq.s32 	%p33, %r737, 0;
	@%p33 bra 	$L__BB1_61;
	ld.global.u32 	%r738, [%rd7+160];
	xor.b32  	%r952, %r952, %r738;
	ld.global.u32 	%r739, [%rd7+164];
	xor.b32  	%r951, %r951, %r739;
	ld.global.u32 	%r740, [%rd7+168];
	xor.b32  	%r1042, %r1042, %r740;
	ld.global.u32 	%r741, [%rd7+172];
	xor.b32  	%r1041, %r1041, %r741;
	ld.global.u32 	%r742, [%rd7+176];
	xor.b32  	%r948, %r948, %r742;
$L__BB1_61:
	and.b32  	%r744, %r678, 512;
	setp.eq.s32 	%p34, %r744, 0;
	@%p34 bra 	$L__BB1_63;
	ld.global.u32 	%r745, [%rd7+180];
	xor.b32  	%r952, %r952, %r745;
	ld.global.u32 	%r746, [%rd7+184];
	xor.b32  	%r951, %r951, %r746;
	ld.global.u32 	%r747, [%rd7+188];
	xor.b32  	%r1042, %r1042, %r747;
	ld.global.u32 	%r748, [%rd7+192];
	xor.b32  	%r1041, %r1041, %r748;
	ld.global.u32 	%r749, [%rd7+196];
	xor.b32  	%r948, %r948, %r749;
$L__BB1_63:
	and.b32  	%r751, %r678, 1024;
	setp.eq.s32 	%p35, %r751, 0;
	@%p35 bra 	$L__BB1_65;
	ld.global.u32 	%r752, [%rd7+200];
	xor.b32  	%r952, %r952, %r752;
	ld.global.u32 	%r753, [%rd7+204];
	xor.b32  	%r951, %r951, %r753;
	ld.global.u32 	%r754, [%rd7+208];
	xor.b32  	%r1042, %r1042, %r754;
	ld.global.u32 	%r755, [%rd7+212];
	xor.b32  	%r1041, %r1041, %r755;
	ld.global.u32 	%r756, [%rd7+216];
	xor.b32  	%r948, %r948, %r756;
$L__BB1_65:
	and.b32  	%r758, %r678, 2048;
	setp.eq.s32 	%p36, %r758, 0;
	@%p36 bra 	$L__BB1_67;
	ld.global.u32 	%r759, [%rd7+220];
	xor.b32  	%r952, %r952, %r759;
	ld.global.u32 	%r760, [%rd7+224];
	xor.b32  	%r951, %r951, %r760;
	ld.global.u32 	%r761, [%rd7+228];
	xor.b32  	%r1042, %r1042, %r761;
	ld.global.u32 	%r762, [%rd7+232];
	xor.b32  	%r1041, %r1041, %r762;
	ld.global.u32 	%r763, [%rd7+236];
	xor.b32  	%r948, %r948, %r763;
$L__BB1_67:
	and.b32  	%r765, %r678, 4096;
	setp.eq.s32 	%p37, %r765, 0;
	@%p37 bra 	$L__BB1_69;
	ld.global.u32 	%r766, [%rd7+240];
	xor.b32  	%r952, %r952, %r766;
	ld.global.u32 	%r767, [%rd7+244];
	xor.b32  	%r951, %r951, %r767;
	ld.global.u32 	%r768, [%rd7+248];
	xor.b32  	%r1042, %r1042, %r768;
	ld.global.u32 	%r769, [%rd7+252];
	xor.b32  	%r1041, %r1041, %r769;
	ld.global.u32 	%r770, [%rd7+256];
	xor.b32  	%r948, %r948, %r770;
$L__BB1_69:
	and.b32  	%r772, %r678, 8192;
	setp.eq.s32 	%p38, %r772, 0;
	@%p38 bra 	$L__BB1_71;
	ld.global.u32 	%r773, [%rd7+260];
	xor.b32  	%r952, %r952, %r773;
	ld.global.u32 	%r774, [%rd7+264];
	xor.b32  	%r951, %r951, %r774;
	ld.global.u32 	%r775, [%rd7+268];
	xor.b32  	%r1042, %r1042, %r775;
	ld.global.u32 	%r776, [%rd7+272];
	xor.b32  	%r1041, %r1041, %r776;
	ld.global.u32 	%r777, [%rd7+276];
	xor.b32  	%r948, %r948, %r777;
$L__BB1_71:
	and.b32  	%r779, %r678, 16384;
	setp.eq.s32 	%p39, %r779, 0;
	@%p39 bra 	$L__BB1_73;
	ld.global.u32 	%r780, [%rd7+280];
	xor.b32  	%r952, %r952, %r780;
	ld.global.u32 	%r781, [%rd7+284];
	xor.b32  	%r951, %r951, %r781;
	ld.global.u32 	%r782, [%rd7+288];
	xor.b32  	%r1042, %r1042, %r782;
	ld.global.u32 	%r783, [%rd7+292];
	xor.b32  	%r1041, %r1041, %r783;
	ld.global.u32 	%r784, [%rd7+296];
	xor.b32  	%r948, %r948, %r784;
$L__BB1_73:
	and.b32  	%r786, %r678, 32768;
	setp.eq.s32 	%p40, %r786, 0;
	@%p40 bra 	$L__BB1_75;
	ld.global.u32 	%r787, [%rd7+300];
	xor.b32  	%r952, %r952, %r787;
	ld.global.u32 	%r788, [%rd7+304];
	xor.b32  	%r951, %r951, %r788;
	ld.global.u32 	%r789, [%rd7+308];
	xor.b32  	%r1042, %r1042, %r789;
	ld.global.u32 	%r790, [%rd7+312];
	xor.b32  	%r1041, %r1041, %r790;
	ld.global.u32 	%r791, [%rd7+316];
	xor.b32  	%r948, %r948, %r791;
$L__BB1_75:
	add.s32 	%r1039, %r1039, 16;
	setp.ne.s32 	%p41, %r1039, 32;
	@%p41 bra 	$L__BB1_43;
	mad.lo.s32 	%r792, %r1033, -31, %r194;
	add.s32 	%r1033, %r792, 1;
	setp.ne.s32 	%p42, %r1033, 5;
	@%p42 bra 	$L__BB1_42;
	st.local.u32 	[%rd1+4], %r952;
	st.local.v2.u32 	[%rd1+8], {%r951, %r1042};
	st.local.v2.u32 	[%rd1+16], {%r1041, %r948};
	setp.ne.s64 	%p43, %rd4, 3;
	@%p43 bra 	$L__BB1_115;
	mov.b32 	%r948, 0;
	mov.u32 	%r1133, %r948;
	mov.u32 	%r1134, %r948;
	mov.u32 	%r951, %r948;
	mov.u32 	%r952, %r948;
	mov.u32 	%r1125, %r948;
$L__BB1_79:
	mul.wide.u32 	%rd20, %r1125, 4;
	add.s64 	%rd21, %rd1, %rd20;
	ld.local.u32 	%r369, [%rd21+4];
	shl.b32 	%r370, %r1125, 5;
	mov.b32 	%r1131, 0;
$L__BB1_80:
	.pragma "nounroll";
	shr.u32 	%r795, %r369, %r1131;
	and.b32  	%r796, %r795, 1;
	setp.eq.b32 	%p44, %r796, 1;
	not.pred 	%p45, %p44;
	add.s32 	%r797, %r370, %r1131;
	mul.lo.s32 	%r798, %r797, 5;
	mul.wide.u32 	%rd22, %r798, 4;
	add.s64 	%rd8, %rd5, %rd22;
	@%p45 bra 	$L__BB1_82;
	ld.global.u32 	%r799, [%rd8];
	xor.b32  	%r952, %r952, %r799;
	ld.global.u32 	%r800, [%rd8+4];
	xor.b32  	%r951, %r951, %r800;
	ld.global.u32 	%r801, [%rd8+8];
	xor.b32  	%r1134, %r1134, %r801;
	ld.global.u32 	%r802, [%rd8+12];
	xor.b32  	%r1133, %r1133, %r802;
	ld.global.u32 	%r803, [%rd8+16];
	xor.b32  	%r948, %r948, %r803;
$L__BB1_82:
	and.b32  	%r805, %r795, 2;
	setp.eq.s32 	%p46, %r805, 0;
	@%p46 bra 	$L__BB1_84;
	ld.global.u32 	%r806, [%rd8+20];
	xor.b32  	%r952, %r952, %r806;
	ld.global.u32 	%r807, [%rd8+24];
	xor.b32  	%r951, %r951, %r807;
	ld.global.u32 	%r808, [%rd8+28];
	xor.b32  	%r1134, %r1134, %r808;
	ld.global.u32 	%r809, [%rd8+32];
	xor.b32  	%r1133, %r1133, %r809;
	ld.global.u32 	%r810, [%rd8+36];
	xor.b32  	%r948, %r948, %r810;
$L__BB1_84:
	and.b32  	%r812, %r795, 4;
	setp.eq.s32 	%p47, %r812, 0;
	@%p47 bra 	$L__BB1_86;
	ld.global.u32 	%r813, [%rd8+40];
	xor.b32  	%r952, %r952, %r813;
	ld.global.u32 	%r814, [%rd8+44];
	xor.b32  	%r951, %r951, %r814;
	ld.global.u32 	%r815, [%rd8+48];
	xor.b32  	%r1134, %r1134, %r815;
	ld.global.u32 	%r816, [%rd8+52];
	xor.b32  	%r1133, %r1133, %r816;
	ld.global.u32 	%r817, [%rd8+56];
	xor.b32  	%r948, %r948, %r817;
$L__BB1_86:
	and.b32  	%r819, %r795, 8;
	setp.eq.s32 	%p48, %r819, 0;
	@%p48 bra 	$L__BB1_88;
	ld.global.u32 	%r820, [%rd8+60];
	xor.b32  	%r952, %r952, %r820;
	ld.global.u32 	%r821, [%rd8+64];
	xor.b32  	%r951, %r951, %r821;
	ld.global.u32 	%r822, [%rd8+68];
	xor.b32  	%r1134, %r1134, %r822;
	ld.global.u32 	%r823, [%rd8+72];
	xor.b32  	%r1133, %r1133, %r823;
	ld.global.u32 	%r824, [%rd8+76];
	xor.b32  	%r948, %r948, %r824;
$L__BB1_88:
	and.b32  	%r826, %r795, 16;
	setp.eq.s32 	%p49, %r826, 0;
	@%p49 bra 	$L__BB1_90;
	ld.global.u32 	%r827, [%rd8+80];
	xor.b32  	%r952, %r952, %r827;
	ld.global.u32 	%r828, [%rd8+84];
	xor.b32  	%r951, %r951, %r828;
	ld.global.u32 	%r829, [%rd8+88];
	xor.b32  	%r1134, %r1134, %r829;
	ld.global.u32 	%r830, [%rd8+92];
	xor.b32  	%r1133, %r1133, %r830;
	ld.global.u32 	%r831, [%rd8+96];
	xor.b32  	%r948, %r948, %r831;
$L__BB1_90:
	and.b32  	%r833, %r795, 32;
	setp.eq.s32 	%p50, %r833, 0;
	@%p50 bra 	$L__BB1_92;
	ld.global.u32 	%r834, [%rd8+100];
	xor.b32  	%r952, %r952, %r834;
	ld.global.u32 	%r835, [%rd8+104];
	xor.b32  	%r951, %r951, %r835;
	ld.global.u32 	%r836, [%rd8+108];
	xor.b32  	%r1134, %r1134, %r836;
	ld.global.u32 	%r837, [%rd8+112];
	xor.b32  	%r1133, %r1133, %r837;
	ld.global.u32 	%r838, [%rd8+116];
	xor.b32  	%r948, %r948, %r838;
$L__BB1_92:
	and.b32  	%r840, %r795, 64;
	setp.eq.s32 	%p51, %r840, 0;
	@%p51 bra 	$L__BB1_94;
	ld.global.u32 	%r841, [%rd8+120];
	xor.b32  	%r952, %r952, %r841;
	ld.global.u32 	%r842, [%rd8+124];
	xor.b32  	%r951, %r951, %r842;
	ld.global.u32 	%r843, [%rd8+128];
	xor.b32  	%r1134, %r1134, %r843;
	ld.global.u32 	%r844, [%rd8+132];
	xor.b32  	%r1133, %r1133, %r844;
	ld.global.u32 	%r845, [%rd8+136];
	xor.b32  	%r948, %r948, %r845;
$L__BB1_94:
	and.b32  	%r847, %r795, 128;
	setp.eq.s32 	%p52, %r847, 0;
	@%p52 bra 	$L__BB1_96;
	ld.global.u32 	%r848, [%rd8+140];
	xor.b32  	%r952, %r952, %r848;
	ld.global.u32 	%r849, [%rd8+144];
	xor.b32  	%r951, %r951, %r849;
	ld.global.u32 	%r850, [%rd8+148];
	xor.b32  	%r1134, %r1134, %r850;
	ld.global.u32 	%r851, [%rd8+152];
	xor.b32  	%r1133, %r1133, %r851;
	ld.global.u32 	%r852, [%rd8+156];
	xor.b32  	%r948, %r948, %r852;
$L__BB1_96:
	and.b32  	%r854, %r795, 256;
	setp.eq.s32 	%p53, %r854, 0;
	@%p53 bra 	$L__BB1_98;
	ld.global.u32 	%r855, [%rd8+160];
	xor.b32  	%r952, %r952, %r855;
	ld.global.u32 	%r856, [%rd8+164];
	xor.b32  	%r951, %r951, %r856;
	ld.global.u32 	%r857, [%rd8+168];
	xor.b32  	%r1134, %r1134, %r857;
	ld.global.u32 	%r858, [%rd8+172];
	xor.b32  	%r1133, %r1133, %r858;
	ld.global.u32 	%r859, [%rd8+176];
	xor.b32  	%r948, %r948, %r859;
$L__BB1_98:
	and.b32  	%r861, %r795, 512;
	setp.eq.s32 	%p54, %r861, 0;
	@%p54 bra 	$L__BB1_100;
	ld.global.u32 	%r862, [%rd8+180];
	xor.b32  	%r952, %r952, %r862;
	ld.global.u32 	%r863, [%rd8+184];
	xor.b32  	%r951, %r951, %r863;
	ld.global.u32 	%r864, [%rd8+188];
	xor.b32  	%r1134, %r1134, %r864;
	ld.global.u32 	%r865, [%rd8+192];
	xor.b32  	%r1133, %r1133, %r865;
	ld.global.u32 	%r866, [%rd8+196];
	xor.b32  	%r948, %r948, %r866;
$L__BB1_100:
	and.b32  	%r868, %r795, 1024;
	setp.eq.s32 	%p55, %r868, 0;
	@%p55 bra 	$L__BB1_102;
	ld.global.u32 	%r869, [%rd8+200];
	xor.b32  	%r952, %r952, %r869;
	ld.global.u32 	%r870, [%rd8+204];
	xor.b32  	%r951, %r951, %r870;
	ld.global.u32 	%r871, [%rd8+208];
	xor.b32  	%r1134, %r1134, %r871;
	ld.global.u32 	%r872, [%rd8+212];
	xor.b32  	%r1133, %r1133, %r872;
	ld.global.u32 	%r873, [%rd8+216];
	xor.b32  	%r948, %r948, %r873;
$L__BB1_102:
	and.b32  	%r875, %r795, 2048;
	setp.eq.s32 	%p56, %r875, 0;
	@%p56 bra 	$L__BB1_104;
	ld.global.u32 	%r876, [%rd8+220];
	xor.b32  	%r952, %r952, %r876;
	ld.global.u32 	%r877, [%rd8+224];
	xor.b32  	%r951, %r951, %r877;
	ld.global.u32 	%r878, [%rd8+228];
	xor.b32  	%r1134, %r1134, %r878;
	ld.global.u32 	%r879, [%rd8+232];
	xor.b32  	%r1133, %r1133, %r879;
	ld.global.u32 	%r880, [%rd8+236];
	xor.b32  	%r948, %r948, %r880;
$L__BB1_104:
	and.b32  	%r882, %r795, 4096;
	setp.eq.s32 	%p57, %r882, 0;
	@%p57 bra 	$L__BB1_106;
	ld.global.u32 	%r883, [%rd8+240];
	xor.b32  	%r952, %r952, %r883;
	ld.global.u32 	%r884, [%rd8+244];
	xor.b32  	%r951, %r951, %r884;
	ld.global.u32 	%r885, [%rd8+248];
	xor.b32  	%r1134, %r1134, %r885;
	ld.global.u32 	%r886, [%rd8+252];
	xor.b32  	%r1133, %r1133, %r886;
	ld.global.u32 	%r887, [%rd8+256];
	xor.b32  	%r948, %r948, %r887;
$L__BB1_106:
	and.b32  	%r889, %r795, 8192;
	setp.eq.s32 	%p58, %r889, 0;
	@%p58 bra 	$L__BB1_108;
	ld.global.u32 	%r890, [%rd8+260];
	xor.b32  	%r952, %r952, %r890;
	ld.global.u32 	%r891, [%rd8+264];
	xor.b32  	%r951, %r951, %r891;
	ld.global.u32 	%r892, [%rd8+268];
	xor.b32  	%r1134, %r1134, %r892;
	ld.global.u32 	%r893, [%rd8+272];
	xor.b32  	%r1133, %r1133, %r893;
	ld.global.u32 	%r894, [%rd8+276];
	xor.b32  	%r948, %r948, %r894;
$L__BB1_108:
	and.b32  	%r896, %r795, 16384;
	setp.eq.s32 	%p59, %r896, 0;
	@%p59 bra 	$L__BB1_110;
	ld.global.u32 	%r897, [%rd8+280];
	xor.b32  	%r952, %r952, %r897;
	ld.global.u32 	%r898, [%rd8+284];
	xor.b32  	%r951, %r951, %r898;
	ld.global.u32 	%r899, [%rd8+288];
	xor.b32  	%r1134, %r1134, %r899;
	ld.global.u32 	%r900, [%rd8+292];
	xor.b32  	%r1133, %r1133, %r900;
	ld.global.u32 	%r901, [%rd8+296];
	xor.b32  	%r948, %r948, %r901;
$L__BB1_110:
	and.b32  	%r903, %r795, 32768;
	setp.eq.s32 	%p60, %r903, 0;
	@%p60 bra 	$L__BB1_112;
	ld.global.u32 	%r904, [%rd8+300];
	xor.b32  	%r952, %r952, %r904;
	ld.global.u32 	%r905, [%rd8+304];
	xor.b32  	%r951, %r951, %r905;
	ld.global.u32 	%r906, [%rd8+308];
	xor.b32  	%r1134, %r1134, %r906;
	ld.global.u32 	%r907, [%rd8+312];
	xor.b32  	%r1133, %r1133, %r907;
	ld.global.u32 	%r908, [%rd8+316];
	xor.b32  	%r948, %r948, %r908;
$L__BB1_112:
	add.s32 	%r1131, %r1131, 16;
	setp.ne.s32 	%p61, %r1131, 32;
	@%p61 bra 	$L__BB1_80;
	mad.lo.s32 	%r909, %r1125, -31, %r370;
	add.s32 	%r1125, %r909, 1;
	setp.ne.s32 	%p62, %r1125, 5;
	@%p62 bra 	$L__BB1_79;
	st.local.u32 	[%rd1+4], %r952;
	st.local.v2.u32 	[%rd1+8], {%r951, %r1134};
	st.local.v2.u32 	[%rd1+16], {%r1133, %r948};
$L__BB1_115:
	shr.u64 	%rd26, %rd3, 2;
	add.s32 	%r935, %r935, 1;
	setp.gt.u64 	%p63, %rd3, 3;
	@%p63 bra 	$L__BB1_3;
$L__BB1_116:
	shr.u32 	%r910, %r952, 2;
	xor.b32  	%r911, %r910, %r952;
	shl.b32 	%r912, %r948, 4;
	shl.b32 	%r913, %r911, 1;
	xor.b32  	%r914, %r913, %r912;
	xor.b32  	%r915, %r914, %r911;
	xor.b32  	%r916, %r915, %r948;
	add.s32 	%r917, %r3, %r916;
	add.s32 	%r918, %r917, -637770787;
	shr.u32 	%r919, %r951, 2;
	xor.b32  	%r920, %r919, %r951;
	shl.b32 	%r921, %r916, 4;
	shl.b32 	%r922, %r920, 1;
	xor.b32  	%r923, %r922, %r921;
	xor.b32  	%r924, %r923, %r920;
	xor.b32  	%r925, %r924, %r916;
	add.s32 	%r926, %r3, %r925;
	add.s32 	%r927, %r926, -637408350;
	cvt.rn.f32.u32 	%f4, %r918;
	fma.rn.f32 	%f5, %f4, 0f2F800000, 0f2F000000;
	cvt.rn.f32.u32 	%f6, %r927;
	fma.rn.f32 	%f7, %f6, 0f30C90FDB, 0f30490FDB;
	setp.lt.f32 	%p64, %f5, 0f00800000;
	mul.f32 	%f8, %f5, 0f4B000000;
	selp.f32 	%f9, %f8, %f5, %p64;
	selp.f32 	%f10, 0fC1B80000, 0f00000000, %p64;
	mov.b32 	%r928, %f9;
	add.s32 	%r929, %r928, -1059760811;
	and.b32  	%r930, %r929, -8388608;
	sub.s32 	%r931, %r928, %r930;
	mov.b32 	%f11, %r931;
	cvt.rn.f32.s32 	%f12, %r930;
	fma.rn.f32 	%f13, %f12, 0f34000000, %f10;
	add.f32 	%f14, %f11, 0fBF800000;
	fma.rn.f32 	%f15, %f14, 0fBE055027, 0f3E1039F6;
	fma.rn.f32 	%f16, %f15, %f14, 0fBDF8CDCC;
	fma.rn.f32 	%f17, %f16, %f14, 0f3E0F2955;
	fma.rn.f32 	%f18, %f17, %f14, 0fBE2AD8B9;
	fma.rn.f32 	%f19, %f18, %f14, 0f3E4CED0B;
	fma.rn.f32 	%f20, %f19, %f14, 0fBE7FFF22;
	fma.rn.f32 	%f21, %f20, %f14, 0f3EAAAA78;
	fma.rn.f32 	%f22, %f21, %f14, 0fBF000000;
	mul.f32 	%f23, %f14, %f22;
	fma.rn.f32 	%f24, %f23, %f14, %f14;
	fma.rn.f32 	%f25, %f13, 0f3F317218, %f24;
	setp.gt.u32 	%p65, %r928, 2139095039;
	fma.rn.f32 	%f26, %f9, 0f7F800000, 0f7F800000;
	selp.f32 	%f27, %f26, %f25, %p65;
	setp.eq.f32 	%p66, %f9, 0f00000000;
	mul.f32 	%f28, %f27, 0fC0000000;
	selp.f32 	%f29, 0f7F800000, %f28, %p66;
	sqrt.rn.f32 	%f30, %f29;
	sin.approx.f32 	%f31, %f7;
	mul.f32 	%f32, %f30, %f31;
	sqrt.rn.f32 	%f33, %f1;
	mul.f32 	%f34, %f33, %f32;
	cvta.to.global.u64 	%rd23, %rd10;
	shl.b64 	%rd24, %rd2, 2;
	add.s64 	%rd25, %rd23, %rd24;
	st.global.f32 	[%rd25], %f34;
$L__BB1_117:
	ret;

}
	// .globl	_Z6verifyPfS_Pii
.visible .entry _Z6verifyPfS_Pii(
	.param .u64 .ptr .align 1 _Z6verifyPfS_Pii_param_0,
	.param .u64 .ptr .align 1 _Z6verifyPfS_Pii_param_1,
	.param .u64 .ptr .align 1 _Z6verifyPfS_Pii_param_2,
	.param .u32 _Z6verifyPfS_Pii_param_3
)
{
	.reg .pred 	%p<3>;
	.reg .b32 	%r<13>;
	.reg .b32 	%f<5>;
	.reg .b64 	%rd<10>;
	.reg .b64 	%fd<2>;

	ld.param.u64 	%rd1, [_Z6verifyPfS_Pii_param_0];
	ld.param.u64 	%rd2, [_Z6verifyPfS_Pii_param_1];
	ld.param.u64 	%rd3, [_Z6verifyPfS_Pii_param_2];
	ld.param.u32 	%r3, [_Z6verifyPfS_Pii_param_3];
	mov.u32 	%r4, %ctaid.y;
	mov.u32 	%r5, %ntid.y;
	mov.u32 	%r6, %tid.y;
	mad.lo.s32 	%r1, %r4, %r5, %r6;
	mov.u32 	%r7, %ctaid.x;
	mov.u32 	%r8, %ntid.x;
	mov.u32 	%r9, %tid.x;
	mad.lo.s32 	%r2, %r7, %r8, %r9;
	max.s32 	%r10, %r1, %r2;
	setp.ge.s32 	%p1, %r10, %r3;
	@%p1 bra 	$L__BB2_3;
	cvta.to.global.u64 	%rd4, %rd1;
	cvta.to.global.u64 	%rd5, %rd2;
	mad.lo.s32 	%r11, %r3, %r1, %r2;
	mul.wide.s32 	%rd6, %r11, 4;
	add.s64 	%rd7, %rd4, %rd6;
	ld.global.f32 	%f1, [%rd7];
	add.s64 	%rd8, %rd5, %rd6;
	ld.global.f32 	%f2, [%rd8];
	sub.f32 	%f3, %f1, %f2;
	abs.f32 	%f4, %f3;
	cvt.f64.f32 	%fd1, %f4;
	setp.leu.f64 	%p2, %fd1, 0d3F50624DD2F1A9FC;
	@%p2 bra 	$L__BB2_3;
	cvta.to.global.u64 	%rd9, %rd3;
	atom.global.add.u32 	%r12, [%rd9], 1;
$L__BB2_3:
	ret;

}
	// .globl	_Z4initPfij
.visible .entry _Z4initPfij(
	.param .u64 .ptr .align 1 _Z4initPfij_param_0,
	.param .u32 _Z4initPfij_param_1,
	.param .u32 _Z4initPfij_param_2
)
{
	.local .align 8 .b8 	__local_depot3[48];
	.reg .b64 	%SP;
	.reg .b64 	%SPL;
	.reg .pred 	%p<64>;
	.reg .b32 	%r<1201>;
	.reg .b32 	%f<3>;
	.reg .b64 	%rd<27>;

	mov.u64 	%SPL, __local_depot3;
	ld.param.u64 	%rd10, [_Z4initPfij_param_0];
	ld.param.u32 	%r542, [_Z4initPfij_param_1];
	ld.param.u32 	%r543, [_Z4initPfij_param_2];
	mov.u32 	%r544, %ctaid.y;
	mov.u32 	%r545, %ntid.y;
	mov.u32 	%r546, %tid.y;
	mad.lo.s32 	%r1, %r544, %r545, %r546;
	mov.u32 	%r547, %ctaid.x;
	mov.u32 	%r548, %ntid.x;
	mov.u32 	%r549, %tid.x;
	mad.lo.s32 	%r2, %r547, %r548, %r549;
	max.s32 	%r550, %r1, %r2;
	setp.ge.s32 	%p1, %r550, %r542;
	@%p1 bra 	$L__BB3_117;
	add.u64 	%rd1, %SPL, 0;
	mad.lo.s32 	%r551, %r542, %r1, %r2;
	cvt.s64.s32 	%rd2, %r551;
	xor.b32  	%r552, %r543, -1429050551;
	mul.lo.s32 	%r3, %r552, 1099087573;
	add.s32 	%r553, %r3, -638133224;
	add.s32 	%r937, %r3, 123456789;
	st.local.v2.u32 	[%rd1], {%r553, %r937};
	xor.b32  	%r554, %r3, 362436069;
	mov.b32 	%r555, -123459836;
	st.local.v2.u32 	[%rd1+8], {%r554, %r555};
	add.s32 	%r933, %r3, 5783321;
	mov.b32 	%r556, -589760388;
	st.local.v2.u32 	[%rd1+16], {%r556, %r933};
	setp.eq.s32 	%p2, %r551, 0;
	@%p2 bra 	$L__BB3_116;
	mov.b32 	%r920, 0;
	mov.u64 	%rd13, precalc_xorwow_matrix;
	mov.u64 	%rd26, %rd2;
$L__BB3_3:
	mov.u64 	%rd3, %rd26;
	and.b64  	%rd4, %rd3, 3;
	setp.eq.s64 	%p3, %rd4, 0;
	@%p3 bra 	$L__BB3_115;
	mul.wide.u32 	%rd12, %r920, 3200;
	add.s64 	%rd5, %rd13, %rd12;
	mov.b32 	%r933, 0;
	mov.u32 	%r934, %r933;
	mov.u32 	%r935, %r933;
	mov.u32 	%r936, %r933;
	mov.u32 	%r937, %r933;
	mov.u32 	%r926, %r933;
$L__BB3_5:
	mul.wide.u32 	%rd14, %r926, 4;
	add.s64 	%rd15, %rd1, %rd14;
	ld.local.u32 	%r15, [%rd15+4];
	shl.b32 	%r16, %r926, 5;
	mov.b32 	%r932, 0;
$L__BB3_6:
	.pragma "nounroll";
	shr.u32 	%r560, %r15, %r932;
	and.b32  	%r561, %r560, 1;
	setp.eq.b32 	%p4, %r561, 1;
	not.pred 	%p5, %p4;
	add.s32 	%r562, %r16, %r932;
	mul.lo.s32 	%r563, %r562, 5;
	mul.wide.u32 	%rd16, %r563, 4;
	add.s64 	%rd6, %rd5, %rd16;
	@%p5 bra 	$L__BB3_8;
	ld.global.u32 	%r564, [%rd6];
	xor.b32  	%r937, %r937, %r564;
	ld.global.u32 	%r565, [%rd6+4];
	xor.b32  	%r936, %r936, %r565;
	ld.global.u32 	%r566, [%rd6+8];
	xor.b32  	%r935, %r935, %r566;
	ld.global.u32 	%r567, [%rd6+12];
	xor.b32  	%r934, %r934, %r567;
	ld.global.u32 	%r568, [%rd6+16];
	xor.b32  	%r933, %r933, %r568;
$L__BB3_8:
	and.b32  	%r570, %r560, 2;
	setp.eq.s32 	%p6, %r570, 0;
	@%p6 bra 	$L__BB3_10;
	ld.global.u32 	%r571, [%rd6+20];
	xor.b32  	%r937, %r937, %r571;
	ld.global.u32 	%r572, [%rd6+24];
	xor.b32  	%r936, %r936, %r572;
	ld.global.u32 	%r573, [%rd6+28];
	xor.b32  	%r935, %r935, %r573;
	ld.global.u32 	%r574, [%rd6+32];
	xor.b32  	%r934, %r934, %r574;
	ld.global.u32 	%r575, [%rd6+36];
	xor.b32  	%r933, %r933, %r575;
$L__BB3_10:
	and.b32  	%r577, %r560, 4;
	setp.eq.s32 	%p7, %r577, 0;
	@%p7 bra 	$L__BB3_12;
	ld.global.u32 	%r578, [%rd6+40];
	xor.b32  	%r937, %r937, %r578;
	ld.global.u32 	%r579, [%rd6+44];
	xor.b32  	%r936, %r936, %r579;
	ld.global.u32 	%r580, [%rd6+48];
	xor.b32  	%r935, %r935, %r580;
	ld.global.u32 	%r581, [%rd6+52];
	xor.b32  	%r934, %r934, %r581;
	ld.global.u32 	%r582, [%rd6+56];
	xor.b32  	%r933, %r933, %r582;
$L__BB3_12:
	and.b32  	%r584, %r560, 8;
	setp.eq.s32 	%p8, %r584, 0;
	@%p8 bra 	$L__BB3_14;
	ld.global.u32 	%r585, [%rd6+60];
	xor.b32  	%r937, %r937, %r585;
	ld.global.u32 	%r586, [%rd6+64];
	xor.b32  	%r936, %r936, %r586;
	ld.global.u32 	%r587, [%rd6+68];
	xor.b32  	%r935, %r935, %r587;
	ld.global.u32 	%r588, [%rd6+72];
	xor.b32  	%r934, %r934, %r588;
	ld.global.u32 	%r589, [%rd6+76];
	xor.b32  	%r933, %r933, %r589;
$L__BB3_14:
	and.b32  	%r591, %r560, 16;
	setp.eq.s32 	%p9, %r591, 0;
	@%p9 bra 	$L__BB3_16;
	ld.global.u32 	%r592, [%rd6+80];
	xor.b32  	%r937, %r937, %r592;
	ld.global.u32 	%r593, [%rd6+84];
	xor.b32  	%r936, %r936, %r593;
	ld.global.u32 	%r594, [%rd6+88];
	xor.b32  	%r935, %r935, %r594;
	ld.global.u32 	%r595, [%rd6+92];
	xor.b32  	%r934, %r934, %r595;
	ld.global.u32 	%r596, [%rd6+96];
	xor.b32  	%r933, %r933, %r596;
$L__BB3_16:
	and.b32  	%r598, %r560, 32;
	setp.eq.s32 	%p10, %r598, 0;
	@%p10 bra 	$L__BB3_18;
	ld.global.u32 	%r599, [%rd6+100];
	xor.b32  	%r937, %r937, %r599;
	ld.global.u32 	%r600, [%rd6+104];
	xor.b32  	%r936, %r936, %r600;
	ld.global.u32 	%r601, [%rd6+108];
	xor.b32  	%r935, %r935, %r601;
	ld.global.u32 	%r602, [%rd6+112];
	xor.b32  	%r934, %r934, %r602;
	ld.global.u32 	%r603, [%rd6+116];
	xor.b32  	%r933, %r933, %r603;
$L__BB3_18:
	and.b32  	%r605, %r560, 64;
	setp.eq.s32 	%p11, %r605, 0;
	@%p11 bra 	$L__BB3_20;
	ld.global.u32 	%r606, [%rd6+120];
	xor.b32  	%r937, %r937, %r606;
	ld.global.u32 	%r607, [%rd6+124];
	xor.b32  	%r936, %r936, %r607;
	ld.global.u32 	%r608, [%rd6+128];
	xor.b32  	%r935, %r935, %r608;
	ld.global.u32 	%r609, [%rd6+132];
	xor.b32  	%r934, %r934, %r609;
	ld.global.u32 	%r610, [%rd6+136];
	xor.b32  	%r933, %r933, %r610;
$L__BB3_20:
	and.b32  	%r612, %r560, 128;
	setp.eq.s32 	%p12, %r612, 0;
	@%p12 bra 	$L__BB3_22;
	ld.global.u32 	%r613, [%rd6+140];
	xor.b32  	%r937, %r937, %r613;
	ld.global.u32 	%r614, [%rd6+144];
	xor.b32  	%r936, %r936, %r614;
	ld.global.u32 	%r615, [%rd6+148];
	xor.b32  	%r935, %r935, %r615;
	ld.global.u32 	%r616, [%rd6+152];
	xor.b32  	%r934, %r934, %r616;
	ld.global.u32 	%r617, [%rd6+156];
	xor.b32  	%r933, %r933, %r617;
$L__BB3_22:
	and.b32  	%r619, %r560, 256;
	setp.eq.s32 	%p13, %r619, 0;
	@%p13 bra 	$L__BB3_24;
	ld.global.u32 	%r620, [%rd6+160];
	xor.b32  	%r937, %r937, %r620;
	ld.global.u32 	%r621, [%rd6+164];
	xor.b32  	%r936, %r936, %r621;
	ld.global.u32 	%r622, [%rd6+168];
	xor.b32  	%r935, %r935, %r622;
	ld.global.u32 	%r623, [%rd6+172];
	xor.b32  	%r934, %r934, %r623;
	ld.global.u32 	%r624, [%rd6+176];
	xor.b32  	%r933, %r933, %r624;
$L__BB3_24:
	and.b32  	%r626, %r560, 512;
	setp.eq.s32 	%p14, %r626, 0;
	@%p14 bra 	$L__BB3_26;
	ld.global.u32 	%r627, [%rd6+180];
	xor.b32  	%r937, %r937, %r627;
	ld.global.u32 	%r628, [%rd6+184];
	xor.b32  	%r936, %r936, %r628;
	ld.global.u32 	%r629, [%rd6+188];
	xor.b32  	%r935, %r935, %r629;
	ld.global.u32 	%r630, [%rd6+192];
	xor.b32  	%r934, %r934, %r630;
	ld.global.u32 	%r631, [%rd6+196];
	xor.b32  	%r933, %r933, %r631;
$L__BB3_26:
	and.b32  	%r633, %r560, 1024;
	setp.eq.s32 	%p15, %r633, 0;
	@%p15 bra 	$L__BB3_28;
	ld.global.u32 	%r634, [%rd6+200];
	xor.b32  	%r937, %r937, %r634;
	ld.global.u32 	%r635, [%rd6+204];
	xor.b32  	%r936, %r936, %r635;
	ld.global.u32 	%r636, [%rd6+208];
	xor.b32  	%r935, %r935, %r636;
	ld.global.u32 	%r637, [%rd6+212];
	xor.b32  	%r934, %r934, %r637;
	ld.global.u32 	%r638, [%rd6+216];
	xor.b32  	%r933, %r933, %r638;
$L__BB3_28:
	and.b32  	%r640, %r560, 2048;
	setp.eq.s32 	%p16, %r640, 0;
	@%p16 bra 	$L__BB3_30;
	ld.global.u32 	%r641, [%rd6+220];
	xor.b32  	%r937, %r937, %r641;
	ld.global.u32 	%r642, [%rd6+224];
	xor.b32  	%r936, %r936, %r642;
	ld.global.u32 	%r643, [%rd6+228];
	xor.b32  	%r935, %r935, %r643;
	ld.global.u32 	%r644, [%rd6+232];
	xor.b32  	%r934, %r934, %r644;
	ld.global.u32 	%r645, [%rd6+236];
	xor.b32  	%r933, %r933, %r645;
$L__BB3_30:
	and.b32  	%r647, %r560, 4096;
	setp.eq.s32 	%p17, %r647, 0;
	@%p17 bra 	$L__BB3_32;
	ld.global.u32 	%r648, [%rd6+240];
	xor.b32  	%r937, %r937, %r648;
	ld.global.u32 	%r649, [%rd6+244];
	xor.b32  	%r936, %r936, %r649;
	ld.global.u32 	%r650, [%rd6+248];
	xor.b32  	%r935, %r935, %r650;
	ld.global.u32 	%r651, [%rd6+252];
	xor.b32  	%r934, %r934, %r651;
	ld.global.u32 	%r652, [%rd6+256];
	xor.b32  	%r933, %r933, %r652;
$L__BB3_32:
	and.b32  	%r654, %r560, 8192;
	setp.eq.s32 	%p18, %r654, 0;
	@%p18 bra 	$L__BB3_34;
	ld.global.u32 	%r655, [%rd6+260];
	xor.b32  	%r937, %r937, %r655;
	ld.global.u32 	%r656, [%rd6+264];
	xor.b32  	%r936, %r936, %r656;
	ld.global.u32 	%r657, [%rd6+268];
	xor.b32  	%r935, %r935, %r657;
	ld.global.u32 	%r658, [%rd6+272];
	xor.b32  	%r934, %r934, %r658;
	ld.global.u32 	%r659, [%rd6+276];
	xor.b32  	%r933, %r933, %r659;
$L__BB3_34:
	and.b32  	%r661, %r560, 16384;
	setp.eq.s32 	%p19, %r661, 0;
	@%p19 bra 	$L__BB3_36;
	ld.global.u32 	%r662, [%rd6+280];
	xor.b32  	%r937, %r937, %r662;
	ld.global.u32 	%r663, [%rd6+284];
	xor.b32  	%r936, %r936, %r663;
	ld.global.u32 	%r664, [%rd6+288];
	xor.b32  	%r935, %r935, %r664;
	ld.global.u32 	%r665, [%rd6+292];
	xor.b32  	%r934, %r934, %r665;
	ld.global.u32 	%r666, [%rd6+296];
	xor.b32  	%r933, %r933, %r666;
$L__BB3_36:
	and.b32  	%r668, %r560, 32768;
	setp.eq.s32 	%p20, %r668, 0;
	@%p20 bra 	$L__BB3_38;
	ld.global.u32 	%r669, [%rd6+300];
	xor.b32  	%r937, %r937, %r669;
	ld.global.u32 	%r670, [%rd6+304];
	xor.b32  	%r936, %r936, %r670;
	ld.global.u32 	%r671, [%rd6+308];
	xor.b32  	%r935, %r935, %r671;
	ld.global.u32 	%r672, [%rd6+312];
	xor.b32  	%r934, %r934, %r672;
	ld.global.u32 	%r673, [%rd6+316];
	xor.b32  	%r933, %r933, %r673;
$L__BB3_38:
	add.s32 	%r932, %r932, 16;
	setp.ne.s32 	%p21, %r932, 32;
	@%p21 bra 	$L__BB3_6;
	mad.lo.s32 	%r674, %r926, -31, %r16;
	add.s32 	%r926, %r674, 1;
	setp.ne.s32 	%p22, %r926, 5;
	@%p22 bra 	$L__BB3_5;
	st.local.u32 	[%rd1+4], %r937;
	st.local.v2.u32 	[%rd1+8], {%r936, %r935};
	st.local.v2.u32 	[%rd1+16], {%r934, %r933};
	setp.eq.s64 	%p23, %rd4, 1;
	@%p23 bra 	$L__BB3_115;
	mov.b32 	%r933, 0;
	mov.u32 	%r1026, %r933;
	mov.u32 	%r1027, %r933;
	mov.u32 	%r1028, %r933;
	mov.u32 	%r937, %r933;
	mov.u32 	%r1018, %r933;
$L__BB3_42:
	mul.wide.u32 	%rd17, %r1018, 4;
	add.s64 	%rd18, %rd1, %rd17;
	ld.local.u32 	%r191, [%rd18+4];
	shl.b32 	%r192, %r1018, 5;
	mov.b32 	%r1024, 0;
$L__BB3_43:
	.pragma "nounroll";
	shr.u32 	%r677, %r191, %r1024;
	and.b32  	%r678, %r677, 1;
	setp.eq.b32 	%p24, %r678, 1;
	not.pred 	%p25, %p24;
	add.s32 	%r679, %r192, %r1024;
	mul.lo.s32 	%r680, %r679, 5;
	mul.wide.u32 	%rd19, %r680, 4;
	add.s64 	%rd7, %rd5, %rd19;
	@%p25 bra 	$L__BB3_45;
	ld.global.u32 	%r681, [%rd7];
	xor.b32  	%r937, %r937, %r681;
	ld.global.u32 	%r682, [%rd7+4];
	xor.b32  	%r1028, %r1028, %r682;
	ld.global.u32 	%r683, [%rd7+8];
	xor.b32  	%r1027, %r1027, %r683;
	ld.global.u32 	%r684, [%rd7+12];
	xor.b32  	%r1026, %r1026, %r684;
	ld.global.u32 	%r685, [%rd7+16];
	xor.b32  	%r933, %r933, %r685;
$L__BB3_45:
	and.b32  	%r687, %r677, 2;
	setp.eq.s32 	%p26, %r687, 0;
	@%p26 bra 	$L__BB3_47;
	ld.global.u32 	%r688, [%rd7+20];
	xor.b32  	%r937, %r937, %r688;
	ld.global.u32 	%r689, [%rd7+24];
	xor.b32  	%r1028, %r1028, %r689;
	ld.global.u32 	%r690, [%rd7+28];
	xor.b32  	%r1027, %r1027, %r690;
	ld.global.u32 	%r691, [%rd7+32];
	xor.b32  	%r1026, %r1026, %r691;
	ld.global.u32 	%r692, [%rd7+36];
	xor.b32  	%r933, %r933, %r692;
$L__BB3_47:
	and.b32  	%r694, %r677, 4;
	setp.eq.s32 	%p27, %r694, 0;
	@%p27 bra 	$L__BB3_49;
	ld.global.u32 	%r695, [%rd7+40];
	xor.b32  	%r937, %r937, %r695;
	ld.global.u32 	%r696, [%rd7+44];
	xor.b32  	%r1028, %r1028, %r696;
	ld.global.u32 	%r697, [%rd7+48];
	xor.b32  	%r1027, %r1027, %r697;
	ld.global.u32 	%r698, [%rd7+52];
	xor.b32  	%r1026, %r1026, %r698;
	ld.global.u32 	%r699, [%rd7+56];
	xor.b32  	%r933, %r933, %r699;
$L__BB3_49:
	and.b32  	%r701, %r677, 8;
	setp.eq.s32 	%p28, %r701, 0;
	@%p28 bra 	$L__BB3_51;
	ld.global.u32 	%r702, [%rd7+60];
	xor.b32  	%r937, %r937, %r702;
	ld.global.u32 	%r703, [%rd7+64];
	xor.b32  	%r1028, %r1028, %r703;
	ld.global.u32 	%r704, [%rd7+68];
	xor.b32  	%r1027, %r1027, %r704;
	ld.global.u32 	%r705, [%rd7+72];
	xor.b32  	%r1026, %r1026, %r705;
	ld.global.u32 	%r706, [%rd7+76];
	xor.b32  	%r933, %r933, %r706;
$L__BB3_51:
	and.b32  	%r708, %r677, 16;
	setp.eq.s32 	%p29, %r708, 0;
	@%p29 bra 	$L__BB3_53;
	ld.global.u32 	%r709, [%rd7+80];
	xor.b32  	%r937, %r937, %r709;
	ld.global.u32 	%r710, [%rd7+84];
	xor.b32  	%r1028, %r1028, %r710;
	ld.global.u32 	%r711, [%rd7+88];
	xor.b32  	%r1027, %r1027, %r711;
	ld.global.u32 	%r712, [%rd7+92];
	xor.b32  	%r1026, %r1026, %r712;
	ld.global.u32 	%r713, [%rd7+96];
	xor.b32  	%r933, %r933, %r713;
$L__BB3_53:
	and.b32  	%r715, %r677, 32;
	setp.eq.s32 	%p30, %r715, 0;
	@%p30 bra 	$L__BB3_55;
	ld.global.u32 	%r716, [%rd7+100];
	xor.b32  	%r937, %r937, %r716;
	ld.global.u32 	%r717, [%rd7+104];
	xor.b32  	%r1028, %r1028, %r717;
	ld.global.u32 	%r718, [%rd7+108];
	xor.b32  	%r1027, %r1027, %r718;
	ld.global.u32 	%r719, [%rd7+112];
	xor.b32  	%r1026, %r1026, %r719;
	ld.global.u32 	%r720, [%rd7+116];
	xor.b32  	%r933, %r933, %r720;
$L__BB3_55:
	and.b32  	%r722, %r677, 64;
	setp.eq.s32 	%p31, %r722, 0;
	@%p31 bra 	$L__BB3_57;
	ld.global.u32 	%r723, [%rd7+120];
	xor.b32  	%r937, %r937, %r723;
	ld.global.u32 	%r724, [%rd7+124];
	xor.b32  	%r1028, %r1028, %r724;
	ld.global.u32 	%r725, [%rd7+128];
	xor.b32  	%r1027, %r1027, %r725;
	ld.global.u32 	%r726, [%rd7+132];
	xor.b32  	%r1026, %r1026, %r726;
	ld.global.u32 	%r727, [%rd7+136];
	xor.b32  	%r933, %r933, %r727;
$L__BB3_57:
	and.b32  	%r729, %r677, 128;
	setp.eq.s32 	%p32, %r729, 0;
	@%p32 bra 	$L__BB3_59;
	ld.global.u32 	%r730, [%rd7+140];
	xor.b32  	%r937, %r937, %r730;
	ld.global.u32 	%r731, [%rd7+144];
	xor.b32  	%r1028, %r1028, %r731;
	ld.global.u32 	%r732, [%rd7+148];
	xor.b32  	%r1027, %r1027, %r732;
	ld.global.u32 	%r733, [%rd7+152];
	xor.b32  	%r1026, %r1026, %r733;
	ld.global.u32 	%r734, [%rd7+156];
	xor.b32  	%r933, %r933, %r734;
$L__BB3_59:
	and.b32  	%r736, %r677, 256;
	setp.eq.s32 	%p33, %r736, 0;
	@%p33 bra 	$L__BB3_61;
	ld.global.u32 	%r737, [%rd7+160];
	xor.b32  	%r937, %r937, %r737;
	ld.global.u32 	%r738, [%rd7+164];
	xor.b32  	%r1028, %r1028, %r738;
	ld.global.u32 	%r739, [%rd7+168];
	xor.b32  	%r1027, %r1027, %r739;
	ld.global.u32 	%r740, [%rd7+172];
	xor.b32  	%r1026, %r1026, %r740;
	ld.global.u32 	%r741, [%rd7+176];
	xor.b32  	%r933, %r933, %r741;
$L__BB3_61:
	and.b32  	%r743, %r677, 512;
	setp.eq.s32 	%p34, %r743, 0;
	@%p34 bra 	$L__BB3_63;
	ld.global.u32 	%r744, [%rd7+180];
	xor.b32  	%r937, %r937, %r744;
	ld.global.u32 	%r745, [%rd7+184];
	xor.b32  	%r1028, %r1028, %r745;
	ld.global.u32 	%r746, [%rd7+188];
	xor.b32  	%r1027, %r1027, %r746;
	ld.global.u32 	%r747, [%rd7+192];
	xor.b32  	%r1026, %r1026, %r747;
	ld.global.u32 	%r748, [%rd7+196];
	xor.b32  	%r933, %r933, %r748;
$L__BB3_63:
	and.b32  	%r750, %r677, 1024;
	setp.eq.s32 	%p35, %r750, 0;
	@%p35 bra 	$L__BB3_65;
	ld.global.u32 	%r751, [%rd7+200];
	xor.b32  	%r937, %r937, %r751;
	ld.global.u32 	%r752, [%rd7+204];
	xor.b32  	%r1028, %r1028, %r752;
	ld.global.u32 	%r753, [%rd7+208];
	xor.b32  	%r1027, %r1027, %r753;
	ld.global.u32 	%r754, [%rd7+212];
	xor.b32  	%r1026, %r1026, %r754;
	ld.global.u32 	%r755, [%rd7+216];
	xor.b32  	%r933, %r933, %r755;
$L__BB3_65:
	and.b32  	%r757, %r677, 2048;
	setp.eq.s32 	%p36, %r757, 0;
	@%p36 bra 	$L__BB3_67;
	ld.global.u32 	%r758, [%rd7+220];
	xor.b32  	%r937, %r937, %r758;
	ld.global.u32 	%r759, [%rd7+224];
	xor.b32  	%r1028, %r1028, %r759;
	ld.global.u32 	%r760, [%rd7+228];
	xor.b32  	%r1027, %r1027, %r760;
	ld.global.u32 	%r761, [%rd7+232];
	xor.b32  	%r1026, %r1026, %r761;
	ld.global.u32 	%r762, [%rd7+236];
	xor.b32  	%r933, %r933, %r762;
$L__BB3_67:
	and.b32  	%r764, %r677, 4096;
	setp.eq.s32 	%p37, %r764, 0;
	@%p37 bra 	$L__BB3_69;
	ld.global.u32 	%r765, [%rd7+240];
	xor.b32  	%r937, %r937, %r765;
	ld.global.u32 	%r766, [%rd7+244];
	xor.b32  	%r1028, %r1028, %r766;
	ld.global.u32 	%r767, [%rd7+248];
	xor.b32  	%r1027, %r1027, %r767;
	ld.global.u32 	%r768, [%rd7+252];
	xor.b32  	%r1026, %r1026, %r768;
	ld.global.u32 	%r769, [%rd7+256];
	xor.b32  	%r933, %r933, %r769;
$L__BB3_69:
	and.b32  	%r771, %r677, 8192;
	setp.eq.s32 	%p38, %r771, 0;
	@%p38 bra 	$L__BB3_71;
	ld.global.u32 	%r772, [%rd7+260];
	xor.b32  	%r937, %r937, %r772;
	ld.global.u32 	%r773, [%rd7+264];
	xor.b32  	%r1028, %r1028, %r773;
	ld.global.u32 	%r774, [%rd7+268];
	xor.b32  	%r1027, %r1027, %r774;
	ld.global.u32 	%r775, [%rd7+272];
	xor.b32  	%r1026, %r1026, %r775;
	ld.global.u32 	%r776, [%rd7+276];
	xor.b32  	%r933, %r933, %r776;
$L__BB3_71:
	and.b32  	%r778, %r677, 16384;
	setp.eq.s32 	%p39, %r778, 0;
	@%p39 bra 	$L__BB3_73;
	ld.global.u32 	%r779, [%rd7+280];
	xor.b32  	%r937, %r937, %r779;
	ld.global.u32 	%r780, [%rd7+284];
	xor.b32  	%r1028, %r1028, %r780;
	ld.global.u32 	%r781, [%rd7+288];
	xor.b32  	%r1027, %r1027, %r781;
	ld.global.u32 	%r782, [%rd7+292];
	xor.b32  	%r1026, %r1026, %r782;
	ld.global.u32 	%r783, [%rd7+296];
	xor.b32  	%r933, %r933, %r783;
$L__BB3_73:
	and.b32  	%r785, %r677, 32768;
	setp.eq.s32 	%p40, %r785, 0;
	@%p40 bra 	$L__BB3_75;
	ld.global.u32 	%r786, [%rd7+300];
	xor.b32  	%r937, %r937, %r786;
	ld.global.u32 	%r787, [%rd7+304];
	xor.b32  	%r1028, %r1028, %r787;
	ld.global.u32 	%r788, [%rd7+308];
	xor.b32  	%r1027, %r1027, %r788;
	ld.global.u32 	%r789, [%rd7+312];
	xor.b32  	%r1026, %r1026, %r789;
	ld.global.u32 	%r790, [%rd7+316];
	xor.b32  	%r933, %r933, %r790;
$L__BB3_75:
	add.s32 	%r1024, %r1024, 16;
	setp.ne.s32 	%p41, %r1024, 32;
	@%p41 bra 	$L__BB3_43;
	mad.lo.s32 	%r791, %r1018, -31, %r192;
	add.s32 	%r1018, %r791, 1;
	setp.ne.s32 	%p42, %r1018, 5;
	@%p42 bra 	$L__BB3_42;
	st.local.u32 	[%rd1+4], %r937;
	st.local.v2.u32 	[%rd1+8], {%r1028, %r1027};
	st.local.v2.u32 	[%rd1+16], {%r1026, %r933};
	setp.ne.s64 	%p43, %rd4, 3;
	@%p43 bra 	$L__BB3_115;
	mov.b32 	%r933, 0;
	mov.u32 	%r1118, %r933;
	mov.u32 	%r1119, %r933;
	mov.u32 	%r1120, %r933;
	mov.u32 	%r937, %r933;
	mov.u32 	%r1110, %r933;
$L__BB3_79:
	mul.wide.u32 	%rd20, %r1110, 4;
	add.s64 	%rd21, %rd1, %rd20;
	ld.local.u32 	%r367, [%rd21+4];
	shl.b32 	%r368, %r1110, 5;
	mov.b32 	%r1116, 0;
$L__BB3_80:
	.pragma "nounroll";
	shr.u32 	%r794, %r367, %r1116;
	and.b32  	%r795, %r794, 1;
	setp.eq.b32 	%p44, %r795, 1;
	not.pred 	%p45, %p44;
	add.s32 	%r796, %r368, %r1116;
	mul.lo.s32 	%r797, %r796, 5;
	mul.wide.u32 	%rd22, %r797, 4;
	add.s64 	%rd8, %rd5, %rd22;
	@%p45 bra 	$L__BB3_82;
	ld.global.u32 	%r798, [%rd8];
	xor.b32  	%r937, %r937, %r798;
	ld.global.u32 	%r799, [%rd8+4];
	xor.b32  	%r1120, %r1120, %r799;
	ld.global.u32 	%r800, [%rd8+8];
	xor.b32  	%r1119, %r1119, %r800;
	ld.global.u32 	%r801, [%rd8+12];
	xor.b32  	%r1118, %r1118, %r801;
	ld.global.u32 	%r802, [%rd8+16];
	xor.b32  	%r933, %r933, %r802;
$L__BB3_82:
	and.b32  	%r804, %r794, 2;
	setp.eq.s32 	%p46, %r804, 0;
	@%p46 bra 	$L__BB3_84;
	ld.global.u32 	%r805, [%rd8+20];
	xor.b32  	%r937, %r937, %r805;
	ld.global.u32 	%r806, [%rd8+24];
	xor.b32  	%r1120, %r1120, %r806;
	ld.global.u32 	%r807, [%rd8+28];
	xor.b32  	%r1119, %r1119, %r807;
	ld.global.u32 	%r808, [%rd8+32];
	xor.b32  	%r1118, %r1118, %r808;
	ld.global.u32 	%r809, [%rd8+36];
	xor.b32  	%r933, %r933, %r809;
$L__BB3_84:
	and.b32  	%r811, %r794, 4;
	setp.eq.s32 	%p47, %r811, 0;
	@%p47 bra 	$L__BB3_86;
	ld.global.u32 	%r812, [%rd8+40];
	xor.b32  	%r937, %r937, %r812;
	ld.global.u32 	%r813, [%rd8+44];
	xor.b32  	%r1120, %r1120, %r813;
	ld.global.u32 	%r814, [%rd8+48];
	xor.b32  	%r1119, %r1119, %r814;
	ld.global.u32 	%r815, [%rd8+52];
	xor.b32  	%r1118, %r1118, %r815;
	ld.global.u32 	%r816, [%rd8+56];
	xor.b32  	%r933, %r933, %r816;
$L__BB3_86:
	and.b32  	%r818, %r794, 8;
	setp.eq.s32 	%p48, %r818, 0;
	@%p48 bra 	$L__BB3_88;
	ld.global.u32 	%r819, [%rd8+60];
	xor.b32  	%r937, %r937, %r819;
	ld.global.u32 	%r820, [%rd8+64];
	xor.b32  	%r1120, %r1120, %r820;
	ld.global.u32 	%r821, [%rd8+68];
	xor.b32  	%r1119, %r1119, %r821;
	ld.global.u32 	%r822, [%rd8+72];
	xor.b32  	%r1118, %r1118, %r822;
	ld.global.u32 	%r823, [%rd8+76];
	xor.b32  	%r933, %r933, %r823;
$L__BB3_88:
	and.b32  	%r825, %r794, 16;
	setp.eq.s32 	%p49, %r825, 0;
	@%p49 bra 	$L__BB3_90;
	ld.global.u32 	%r826, [%rd8+80];
	xor.b32  	%r937, %r937, %r826;
	ld.global.u32 	%r827, [%rd8+84];
	xor.b32  	%r1120, %r1120, %r827;
	ld.global.u32 	%r828, [%rd8+88];
	xor.b32  	%r1119, %r1119, %r828;
	ld.global.u32 	%r829, [%rd8+92];
	xor.b32  	%r1118, %r1118, %r829;
	ld.global.u32 	%r830, [%rd8+96];
	xor.b32  	%r933, %r933, %r830;
$L__BB3_90:
	and.b32  	%r832, %r794, 32;
	setp.eq.s32 	%p50, %r832, 0;
	@%p50 bra 	$L__BB3_92;
	ld.global.u32 	%r833, [%rd8+100];
	xor.b32  	%r937, %r937, %r833;
	ld.global.u32 	%r834, [%rd8+104];
	xor.b32  	%r1120, %r1120, %r834;
	ld.global.u32 	%r835, [%rd8+108];
	xor.b32  	%r1119, %r1119, %r835;
	ld.global.u32 	%r836, [%rd8+112];
	xor.b32  	%r1118, %r1118, %r836;
	ld.global.u32 	%r837, [%rd8+116];
	xor.b32  	%r933, %r933, %r837;
$L__BB3_92:
	and.b32  	%r839, %r794, 64;
	setp.eq.s32 	%p51, %r839, 0;
	@%p51 bra 	$L__BB3_94;
	ld.global.u32 	%r840, [%rd8+120];
	xor.b32  	%r937, %r937, %r840;
	ld.global.u32 	%r841, [%rd8+124];
	xor.b32  	%r1120, %r1120, %r841;
	ld.global.u32 	%r842, [%rd8+128];
	xor.b32  	%r1119, %r1119, %r842;
	ld.global.u32 	%r843, [%rd8+132];
	xor.b32  	%r1118, %r1118, %r843;
	ld.global.u32 	%r844, [%rd8+136];
	xor.b32  	%r933, %r933, %r844;
$L__BB3_94:
	and.b32  	%r846, %r794, 128;
	setp.eq.s32 	%p52, %r846, 0;
	@%p52 bra 	$L__BB3_96;
	ld.global.u32 	%r847, [%rd8+140];
	xor.b32  	%r937, %r937, %r847;
	ld.global.u32 	%r848, [%rd8+144];
	xor.b32  	%r1120, %r1120, %r848;
	ld.global.u32 	%r849, [%rd8+148];
	xor.b32  	%r1119, %r1119, %r849;
	ld.global.u32 	%r850, [%rd8+152];
	xor.b32  	%r1118, %r1118, %r850;
	ld.global.u32 	%r851, [%rd8+156];
	xor.b32  	%r933, %r933, %r851;
$L__BB3_96:
	and.b32  	%r853, %r794, 256;
	setp.eq.s32 	%p53, %r853, 0;
	@%p53 bra 	$L__BB3_98;
	ld.global.u32 	%r854, [%rd8+160];
	xor.b32  	%r937, %r937, %r854;
	ld.global.u32 	%r855, [%rd8+164];
	xor.b32  	%r1120, %r1120, %r855;
	ld.global.u32 	%r856, [%rd8+168];
	xor.b32  	%r1119, %r1119, %r856;
	ld.global.u32 	%r857, [%rd8+172];
	xor.b32  	%r1118, %r1118, %r857;
	ld.global.u32 	%r858, [%rd8+176];
	xor.b32  	%r933, %r933, %r858;
$L__BB3_98:
	and.b32  	%r860, %r794, 512;
	setp.eq.s32 	%p54, %r860, 0;
	@%p54 bra 	$L__BB3_100;
	ld.global.u32 	%r861, [%rd8+180];
	xor.b32  	%r937, %r937, %r861;
	ld.global.u32 	%r862, [%rd8+184];
	xor.b32  	%r1120, %r1120, %r862;
	ld.global.u32 	%r863, [%rd8+188];
	xor.b32  	%r1119, %r1119, %r863;
	ld.global.u32 	%r864, [%rd8+192];
	xor.b32  	%r1118, %r1118, %r864;
	ld.global.u32 	%r865, [%rd8+196];
	xor.b32  	%r933, %r933, %r865;
$L__BB3_100:
	and.b32  	%r867, %r794, 1024;
	setp.eq.s32 	%p55, %r867, 0;
	@%p55 bra 	$L__BB3_102;
	ld.global.u32 	%r868, [%rd8+200];
	xor.b32  	%r937, %r937, %r868;
	ld.global.u32 	%r869, [%rd8+204];
	xor.b32  	%r1120, %r1120, %r869;
	ld.global.u32 	%r870, [%rd8+208];
	xor.b32  	%r1119, %r1119, %r870;
	ld.global.u32 	%r871, [%rd8+212];
	xor.b32  	%r1118, %r1118, %r871;
	ld.global.u32 	%r872, [%rd8+216];
	xor.b32  	%r933, %r933, %r872;
$L__BB3_102:
	and.b32  	%r874, %r794, 2048;
	setp.eq.s32 	%p56, %r874, 0;
	@%p56 bra 	$L__BB3_104;
	ld.global.u32 	%r875, [%rd8+220];
	xor.b32  	%r937, %r937, %r875;
	ld.global.u32 	%r876, [%rd8+224];
	xor.b32  	%r1120, %r1120, %r876;
	ld.global.u32 	%r877, [%rd8+228];
	xor.b32  	%r1119, %r1119, %r877;
	ld.global.u32 	%r878, [%rd8+232];
	xor.b32  	%r1118, %r1118, %r878;
	ld.global.u32 	%r879, [%rd8+236];
	xor.b32  	%r933, %r933, %r879;
$L__BB3_104:
	and.b32  	%r881, %r794, 4096;
	setp.eq.s32 	%p57, %r881, 0;
	@%p57 bra 	$L__BB3_106;
	ld.global.u32 	%r882, [%rd8+240];
	xor.b32  	%r937, %r937, %r882;
	ld.global.u32 	%r883, [%rd8+244];
	xor.b32  	%r1120, %r1120, %r883;
	ld.global.u32 	%r884, [%rd8+248];
	xor.b32  	%r1119, %r1119, %r884;
	ld.global.u32 	%r885, [%rd8+252];
	xor.b32  	%r1118, %r1118, %r885;
	ld.global.u32 	%r886, [%rd8+256];
	xor.b32  	%r933, %r933, %r886;
$L__BB3_106:
	and.b32  	%r888, %r794, 8192;
	setp.eq.s32 	%p58, %r888, 0;
	@%p58 bra 	$L__BB3_108;
	ld.global.u32 	%r889, [%rd8+260];
	xor.b32  	%r937, %r937, %r889;
	ld.global.u32 	%r890, [%rd8+264];
	xor.b32  	%r1120, %r1120, %r890;
	ld.global.u32 	%r891, [%rd8+268];
	xor.b32  	%r1119, %r1119, %r891;
	ld.global.u32 	%r892, [%rd8+272];
	xor.b32  	%r1118, %r1118, %r892;
	ld.global.u32 	%r893, [%rd8+276];
	xor.b32  	%r933, %r933, %r893;
$L__BB3_108:
	and.b32  	%r895, %r794, 16384;
	setp.eq.s32 	%p59, %r895, 0;
	@%p59 bra 	$L__BB3_110;
	ld.global.u32 	%r896, [%rd8+280];
	xor.b32  	%r937, %r937, %r896;
	ld.global.u32 	%r897, [%rd8+284];
	xor.b32  	%r1120, %r1120, %r897;
	ld.global.u32 	%r898, [%rd8+288];
	xor.b32  	%r1119, %r1119, %r898;
	ld.global.u32 	%r899, [%rd8+292];
	xor.b32  	%r1118, %r1118, %r899;
	ld.global.u32 	%r900, [%rd8+296];
	xor.b32  	%r933, %r933, %r900;
$L__BB3_110:
	and.b32  	%r902, %r794, 32768;
	setp.eq.s32 	%p60, %r902, 0;
	@%p60 bra 	$L__BB3_112;
	ld.global.u32 	%r903, [%rd8+300];
	xor.b32  	%r937, %r937, %r903;
	ld.global.u32 	%r904, [%rd8+304];
	xor.b32  	%r1120, %r1120, %r904;
	ld.global.u32 	%r905, [%rd8+308];
	xor.b32  	%r1119, %r1119, %r905;
	ld.global.u32 	%r906, [%rd8+312];
	xor.b32  	%r1118, %r1118, %r906;
	ld.global.u32 	%r907, [%rd8+316];
	xor.b32  	%r933, %r933, %r907;
$L__BB3_112:
	add.s32 	%r1116, %r1116, 16;
	setp.ne.s32 	%p61, %r1116, 32;
	@%p61 bra 	$L__BB3_80;
	mad.lo.s32 	%r908, %r1110, -31, %r368;
	add.s32 	%r1110, %r908, 1;
	setp.ne.s32 	%p62, %r1110, 5;
	@%p62 bra 	$L__BB3_79;
	st.local.u32 	[%rd1+4], %r937;
	st.local.v2.u32 	[%rd1+8], {%r1120, %r1119};
	st.local.v2.u32 	[%rd1+16], {%r1118, %r933};
$L__BB3_115:
	shr.u64 	%rd26, %rd3, 2;
	add.s32 	%r920, %r920, 1;
	setp.gt.u64 	%p63, %rd3, 3;
	@%p63 bra 	$L__BB3_3;
$L__BB3_116:
	shr.u32 	%r909, %r937, 2;
	xor.b32  	%r910, %r909, %r937;
	shl.b32 	%r911, %r933, 4;
	shl.b32 	%r912, %r910, 1;
	xor.b32  	%r913, %r912, %r911;
	xor.b32  	%r914, %r913, %r910;
	xor.b32  	%r915, %r914, %r933;
	add.s32 	%r916, %r3, %r915;
	add.s32 	%r917, %r916, -637770787;
	cvt.rn.f32.u32 	%f1, %r917;
	fma.rn.f32 	%f2, %f1, 0f2F800000, 0f2F000000;
	cvta.to.global.u64 	%rd23, %rd10;
	shl.b64 	%rd24, %rd2, 2;
	add.s64 	%rd25, %rd23, %rd24;
	st.global.f32 	[%rd25], %f2;
$L__BB3_117:
	ret;

}


// ===== COMPILED SASS (sm_100) =====

	.target	sm_100

	.elftype	@"ET_EXEC"


//--------------------- .note.nv.tkinfo           --------------------------
	.section	.note.nv.tkinfo,"",@"SHT_NOTE"
	.sectionflags	@"SHF_NOTE_NV_TKINFO"
	.tkinfo
        /*0018*/ 	.word	0x00000002
        /*0030*/ 	.string	""
        /*0030*/ 	.string	"ptxas"
        /*0030*/ 	.string	"Cuda compilation tools, release 13.0, V13.0.88"
        /*0030*/ 	.string	"Build cuda_13.0.r13.0/compiler.36424714_0"
        /*0030*/ 	.string	"-arch sm_100 -m 64 "



//--------------------- .note.nv.cuinfo           --------------------------
	.section	.note.nv.cuinfo,"",@"SHT_NOTE"
	.sectionflags	@"SHF_NOTE_NV_CUINFO"
        /*0018*/ 	.short	0x0002
        /*001a*/ 	.short	0x0064
        /*001c*/ 	.short	0x0082
	.zero		2


//--------------------- .nv.info                  --------------------------
	.section	.nv.info,"",@"SHT_CUDA_INFO"
	.align	4


	//----- nvinfo : EIATTR_REGCOUNT
	.align		4
        /*0000*/ 	.byte	0x04, 0x2f
        /*0002*/ 	.short	(.L_10 - .L_9)
	.align		4
.L_9:
        /*0004*/ 	.word	index@(_Z6conv2DPfS_S_ii)
        /*0008*/ 	.word	0x00000020


	//----- nvinfo : EIATTR_FRAME_SIZE
	.align		4
.L_10:
        /*000c*/ 	.byte	0x04, 0x11
        /*000e*/ 	.short	(.L_12 - .L_11)
	.align		4
.L_11:
        /*0010*/ 	.word	index@(_Z6conv2DPfS_S_ii)
        /*0014*/ 	.word	0x00000000


	//----- nvinfo : EIATTR_REGCOUNT
	.align		4
.L_12:
        /*0018*/ 	.byte	0x04, 0x2f
        /*001a*/ 	.short	(.L_14 - .L_13)
	.align		4
.L_13:
        /*001c*/ 	.word	index@(_Z8heNormalPfij)
        /*0020*/ 	.word	0x0000001f


	//----- nvinfo : EIATTR_FRAME_SIZE
	.align		4
.L_14:
        /*0024*/ 	.byte	0x04, 0x11
        /*0026*/ 	.short	(.L_16 - .L_15)
	.align		4
.L_15:
        /*0028*/ 	.word	index@($__internal_1_$__cuda_sm3x_div_rn_noftz_f32_slowpath)
        /*002c*/ 	.word	0x00000030


	//----- nvinfo : EIATTR_FRAME_SIZE
	.align		4
.L_16:
        /*0030*/ 	.byte	0x04, 0x11
        /*0032*/ 	.short	(.L_18 - .L_17)
	.align		4
.L_17:
        /*0034*/ 	.word	index@($__internal_0_$__cuda_sm20_sqrt_rn_f32_slowpath)
        /*0038*/ 	.word	0x00000030


	//----- nvinfo : EIATTR_FRAME_SIZE
	.align		4
.L_18:
        /*003c*/ 	.byte	0x04, 0x11
        /*003e*/ 	.short	(.L_20 - .L_19)
	.align		4
.L_19:
        /*0040*/ 	.word	index@(_Z8heNormalPfij)
        /*0044*/ 	.word	0x00000030


	//----- nvinfo : EIATTR_REGCOUNT
	.align		4
.L_20:
        /*0048*/ 	.byte	0x04, 0x2f
        /*004a*/ 	.short	(.L_22 - .L_21)
	.align		4
.L_21:
        /*004c*/ 	.word	index@(_Z6verifyPfS_Pii)
        /*0050*/ 	.word	0x0000000a


	//----- nvinfo : EIATTR_FRAME_SIZE
	.align		4
.L_22:
        /*0054*/ 	.byte	0x04, 0x11
        /*0056*/ 	.short	(.L_24 - .L_23)
	.align		4
.L_23:
        /*0058*/ 	.word	index@(_Z6verifyPfS_Pii)
        /*005c*/ 	.word	0x00000000


	//----- nvinfo : EIATTR_REGCOUNT
	.align		4
.L_24:
        /*0060*/ 	.byte	0x04, 0x2f
        /*0062*/ 	.short	(.L_26 - .L_25)
	.align		4
.L_25:
        /*0064*/ 	.word	index@(_Z4initPfij)
        /*0068*/ 	.word	0x0000001f


	//----- nvinfo : EIATTR_FRAME_SIZE
	.align		4
.L_26:
        /*006c*/ 	.byte	0x04, 0x11
        /*006e*/ 	.short	(.L_28 - .L_27)
	.align		4
.L_27:
        /*0070*/ 	.word	index@(_Z4initPfij)
        /*0074*/ 	.word	0x00000030


	//----- nvinfo : EIATTR_MIN_STACK_SIZE
	.align		4
.L_28:
        /*0078*/ 	.byte	0x04, 0x12
        /*007a*/ 	.short	(.L_30 - .L_29)
	.align		4
.L_29:
        /*007c*/ 	.word	index@(_Z4initPfij)
        /*0080*/ 	.word	0x00000030


	//----- nvinfo : EIATTR_MIN_STACK_SIZE
	.align		4
.L_30:
        /*0084*/ 	.byte	0x04, 0x12
        /*0086*/ 	.short	(.L_32 - .L_31)
	.align		4
.L_31:
        /*0088*/ 	.word	index@(_Z6verifyPfS_Pii)
        /*008c*/ 	.word	0x00000000


	//----- nvinfo : EIATTR_MIN_STACK_SIZE
	.align		4
.L_32:
        /*0090*/ 	.byte	0x04, 0x12
        /*0092*/ 	.short	(.L_34 - .L_33)
	.align		4
.L_33:
        /*0094*/ 	.word	index@(_Z8heNormalPfij)
        /*0098*/ 	.word	0x00000030


	//----- nvinfo : EIATTR_MIN_STACK_SIZE
	.align		4
.L_34:
        /*009c*/ 	.byte	0x04, 0x12
        /*009e*/ 	.short	(.L_36 - .L_35)
	.align		4
.L_35:
        /*00a0*/ 	.word	index@(_Z6conv2DPfS_S_ii)
        /*00a4*/ 	.word	0x00000000
.L_36:


//--------------------- .nv.compat                --------------------------
	.section	.nv.compat,"",@"SHT_CUDA_COMPAT_INFO"
	.align	4
        /*0000*/ 	.byte	0x02, 0x09, 0x00, 0x00, 0x02, 0x02, 0x01, 0x00, 0x02, 0x05, 0x05, 0x00, 0x03, 0x07, 0x01, 0x01
        /*0010*/ 	.byte	0x02, 0x03, 0x00, 0x00, 0x02, 0x06, 0x01, 0x00, 0x04, 0x0b, 0x08, 0x00, 0x01, 0x00, 0x00, 0x00
        /*0020*/ 	.byte	0x00, 0x00, 0x00, 0x00


//--------------------- .nv.info._Z4initPfij      --------------------------
	.section	.nv.info._Z4initPfij,"",@"SHT_CUDA_INFO"
	.sectionflags	@""
	.align	4


	//----- nvinfo : EIATTR_CUDA_API_VERSION
	.align		4
        /*0000*/ 	.byte	0x04, 0x37
        /*0002*/ 	.short	(.L_38 - .L_37)
.L_37:
        /*0004*/ 	.word	0x00000082


	//----- nvinfo : EIATTR_KPARAM_INFO
	.align		4
.L_38:
        /*0008*/ 	.byte	0x04, 0x17
        /*000a*/ 	.short	(.L_40 - .L_39)
.L_39:
        /*000c*/ 	.word	0x00000000
        /*0010*/ 	.short	0x0002
        /*0012*/ 	.short	0x000c
        /*0014*/ 	.byte	0x00, 0xf0, 0x11, 0x00


	//----- nvinfo : EIATTR_KPARAM_INFO
	.align		4
.L_40:
        /*0018*/ 	.byte	0x04, 0x17
        /*001a*/ 	.short	(.L_42 - .L_41)
.L_41:
        /*001c*/ 	.word	0x00000000
        /*0020*/ 	.short	0x0001
        /*0022*/ 	.short	0x0008
        /*0024*/ 	.byte	0x00, 0xf0, 0x11, 0x00


	//----- nvinfo : EIATTR_KPARAM_INFO
	.align		4
.L_42:
        /*0028*/ 	.byte	0x04, 0x17
        /*002a*/ 	.short	(.L_44 - .L_43)
.L_43:
        /*002c*/ 	.word	0x00000000
        /*0030*/ 	.short	0x0000
        /*0032*/ 	.short	0x0000
        /*0034*/ 	.byte	0x00, 0xf5, 0x21, 0x00


	//----- nvinfo : EIATTR_SPARSE_MMA_MASK
	.align		4
.L_44:
        /*0038*/ 	.byte	0x03, 0x50
        /*003a*/ 	.short	0x0000


	//----- nvinfo : EIATTR_MAXREG_COUNT
	.align		4
        /*003c*/ 	.byte	0x03, 0x1b
        /*003e*/ 	.short	0x00ff


	//----- nvinfo : EIATTR_MERCURY_ISA_VERSION
	.align		4
        /*0040*/ 	.byte	0x03, 0x5f
        /*0042*/ 	.short	0x0101


	//----- nvinfo : EIATTR_VRC_CTA_INIT_COUNT
	.align		4
        /*0044*/ 	.byte	0x02, 0x4a
	.zero		1
	.zero		1


	//----- nvinfo : EIATTR_EXIT_INSTR_OFFSETS
	.align		4
        /*0048*/ 	.byte	0x04, 0x1c
        /*004a*/ 	.short	(.L_46 - .L_45)


	//   ....[0]....
.L_45:
        /*004c*/ 	.word	0x000000d0


	//   ....[1]....
        /*0050*/ 	.word	0x000027f0


	//----- nvinfo : EIATTR_CRS_STACK_SIZE
	.align		4
.L_46:
        /*0054*/ 	.byte	0x04, 0x1e
        /*0056*/ 	.short	(.L_48 - .L_47)
.L_47:
        /*0058*/ 	.word	0x00000000


	//----- nvinfo : EIATTR_CBANK_PARAM_SIZE
	.align		4
.L_48:
        /*005c*/ 	.byte	0x03, 0x19
        /*005e*/ 	.short	0x0010


	//----- nvinfo : EIATTR_PARAM_CBANK
	.align		4
        /*0060*/ 	.byte	0x04, 0x0a
        /*0062*/ 	.short	(.L_50 - .L_49)
	.align		4
.L_49:
        /*0064*/ 	.word	index@(.nv.constant0._Z4initPfij)
        /*0068*/ 	.short	0x0380
        /*006a*/ 	.short	0x0010


	//----- nvinfo : EIATTR_SW_WAR
	.align		4
.L_50:
        /*006c*/ 	.byte	0x04, 0x36
        /*006e*/ 	.short	(.L_52 - .L_51)
.L_51:
        /*0070*/ 	.word	0x00000008
.L_52:


//--------------------- .nv.info._Z6verifyPfS_Pii --------------------------
	.section	.nv.info._Z6verifyPfS_Pii,"",@"SHT_CUDA_INFO"
	.sectionflags	@""
	.align	4


	//----- nvinfo : EIATTR_CUDA_API_VERSION
	.align		4
        /*0000*/ 	.byte	0x04, 0x37
        /*0002*/ 	.short	(.L_54 - .L_53)
.L_53:
        /*0004*/ 	.word	0x00000082


	//----- nvinfo : EIATTR_KPARAM_INFO
	.align		4
.L_54:
        /*0008*/ 	.byte	0x04, 0x17
        /*000a*/ 	.short	(.L_56 - .L_55)
.L_55:
        /*000c*/ 	.word	0x00000000
        /*0010*/ 	.short	0x0003
        /*0012*/ 	.short	0x0018
        /*0014*/ 	.byte	0x00, 0xf0, 0x11, 0x00


	//----- nvinfo : EIATTR_KPARAM_INFO
	.align		4
.L_56:
        /*0018*/ 	.byte	0x04, 0x17
        /*001a*/ 	.short	(.L_58 - .L_57)
.L_57:
        /*001c*/ 	.word	0x00000000
        /*0020*/ 	.short	0x0002
        /*0022*/ 	.short	0x0010
        /*0024*/ 	.byte	0x00, 0xf5, 0x21, 0x00


	//----- nvinfo : EIATTR_KPARAM_INFO
	.align		4
.L_58:
        /*0028*/ 	.byte	0x04, 0x17
        /*002a*/ 	.short	(.L_60 - .L_59)
.L_59:
        /*002c*/ 	.word	0x00000000
        /*0030*/ 	.short	0x0001
        /*0032*/ 	.short	0x0008
        /*0034*/ 	.byte	0x00, 0xf5, 0x21, 0x00


	//----- nvinfo : EIATTR_KPARAM_INFO
	.align		4
.L_60:
        /*0038*/ 	.byte	0x04, 0x17
        /*003a*/ 	.short	(.L_62 - .L_61)
.L_61:
        /*003c*/ 	.word	0x00000000
        /*0040*/ 	.short	0x0000
        /*0042*/ 	.short	0x0000
        /*0044*/ 	.byte	0x00, 0xf5, 0x21, 0x00


	//----- nvinfo : EIATTR_SPARSE_MMA_MASK
	.align		4
.L_62:
        /*0048*/ 	.byte	0x03, 0x50
        /*004a*/ 	.short	0x0000


	//----- nvinfo : EIATTR_MAXREG_COUNT
	.align		4
        /*004c*/ 	.byte	0x03, 0x1b
        /*004e*/ 	.short	0x00ff


	//----- nvinfo : EIATTR_MERCURY_ISA_VERSION
	.align		4
        /*0050*/ 	.byte	0x03, 0x5f
        /*0052*/ 	.short	0x0101


	//----- nvinfo : EIATTR_INT_WARP_WIDE_INSTR_OFFSETS
	.align		4
        /*0054*/ 	.byte	0x04, 0x31
        /*0056*/ 	.short	(.L_64 - .L_63)


	//   ....[0]....
.L_63:
        /*0058*/ 	.word	0x000001d0


	//----- nvinfo : EIATTR_VRC_CTA_INIT_COUNT
	.align		4
.L_64:
        /*005c*/ 	.byte	0x02, 0x4a
	.zero		1
	.zero		1


	//----- nvinfo : EIATTR_EXIT_INSTR_OFFSETS
	.align		4
        /*0060*/ 	.byte	0x04, 0x1c
        /*0062*/ 	.short	(.L_66 - .L_65)


	//   ....[0]....
.L_65:
        /*0064*/ 	.word	0x000000c0


	//   ....[1]....
        /*0068*/ 	.word	0x000001a0


	//   ....[2]....
        /*006c*/ 	.word	0x00000220


	//----- nvinfo : EIATTR_CBANK_PARAM_SIZE
	.align		4
.L_66:
        /*0070*/ 	.byte	0x03, 0x19
        /*0072*/ 	.short	0x001c


	//----- nvinfo : EIATTR_PARAM_CBANK
	.align		4
        /*0074*/ 	.byte	0x04, 0x0a
        /*0076*/ 	.short	(.L_68 - .L_67)
	.align		4
.L_67:
        /*0078*/ 	.word	index@(.nv.constant0._Z6verifyPfS_Pii)
        /*007c*/ 	.short	0x0380
        /*007e*/ 	.short	0x001c


	//----- nvinfo : EIATTR_SW_WAR
	.align		4
.L_68:
        /*0080*/ 	.byte	0x04, 0x36
        /*0082*/ 	.short	(.L_70 - .L_69)
.L_69:
        /*0084*/ 	.word	0x00000008
.L_70:


//--------------------- .nv.info._Z8heNormalPfij  --------------------------
	.section	.nv.info._Z8heNormalPfij,"",@"SHT_CUDA_INFO"
	.sectionflags	@""
	.align	4


	//----- nvinfo : EIATTR_CUDA_API_VERSION
	.align		4
        /*0000*/ 	.byte	0x04, 0x37
        /*0002*/ 	.short	(.L_72 - .L_71)
.L_71:
        /*0004*/ 	.word	0x00000082


	//----- nvinfo : EIATTR_KPARAM_INFO
	.align		4
.L_72:
        /*0008*/ 	.byte	0x04, 0x17
        /*000a*/ 	.short	(.L_74 - .L_73)
.L_73:
        /*000c*/ 	.word	0x00000000
        /*0010*/ 	.short	0x0002
        /*0012*/ 	.short	0x000c
        /*0014*/ 	.byte	0x00, 0xf0, 0x11, 0x00


	//----- nvinfo : EIATTR_KPARAM_INFO
	.align		4
.L_74:
        /*0018*/ 	.byte	0x04, 0x17
        /*001a*/ 	.short	(.L_76 - .L_75)
.L_75:
        /*001c*/ 	.word	0x00000000
        /*0020*/ 	.short	0x0001
        /*0022*/ 	.short	0x0008
        /*0024*/ 	.byte	0x00, 0xf0, 0x11, 0x00


	//----- nvinfo : EIATTR_KPARAM_INFO
	.align		4
.L_76:
        /*0028*/ 	.byte	0x04, 0x17
        /*002a*/ 	.short	(.L_78 - .L_77)
.L_77:
        /*002c*/ 	.word	0x00000000
        /*0030*/ 	.short	0x0000
        /*0032*/ 	.short	0x0000
        /*0034*/ 	.byte	0x00, 0xf5, 0x21, 0x00


	//----- nvinfo : EIATTR_SPARSE_MMA_MASK
	.align		4
.L_78:
        /*0038*/ 	.byte	0x03, 0x50
        /*003a*/ 	.short	0x0000


	//----- nvinfo : EIATTR_MAXREG_COUNT
	.align		4
        /*003c*/ 	.byte	0x03, 0x1b
        /*003e*/ 	.short	0x00ff


	//----- nvinfo : EIATTR_MERCURY_ISA_VERSION
	.align		4
        /*0040*/ 	.byte	0x03, 0x5f
        /*0042*/ 	.short	0x0101


	//----- nvinfo : EIATTR_VRC_CTA_INIT_COUNT
	.align		4
        /*0044*/ 	.byte	0x02, 0x4a
	.zero		1
	.zero		1


	//----- nvinfo : EIATTR_EXIT_INSTR_OFFSETS
	.align		4
        /*0048*/ 	.byte	0x04, 0x1c
        /*004a*/ 	.short	(.L_80 - .L_79)


	//   ....[0]....
.L_79:
        /*004c*/ 	.word	0x000000b0


	//   ....[1]....
        /*0050*/ 	.word	0x00002d50


	//----- nvinfo : EIATTR_CRS_STACK_SIZE
	.align		4
.L_80:
        /*0054*/ 	.byte	0x04, 0x1e
        /*0056*/ 	.short	(.L_82 - .L_81)
.L_81:
        /*0058*/ 	.word	0x00000000


	//----- nvinfo : EIATTR_CBANK_PARAM_SIZE
	.align		4
.L_82:
        /*005c*/ 	.byte	0x03, 0x19
        /*005e*/ 	.short	0x0010


	//----- nvinfo : EIATTR_PARAM_CBANK
	.align		4
        /*0060*/ 	.byte	0x04, 0x0a
        /*0062*/ 	.short	(.L_84 - .L_83)
	.align		4
.L_83:
        /*0064*/ 	.word	index@(.nv.constant0._Z8heNormalPfij)
        /*0068*/ 	.short	0x0380
        /*006a*/ 	.short	0x0010


	//----- nvinfo : EIATTR_SW_WAR
	.align		4
.L_84:
        /*006c*/ 	.byte	0x04, 0x36
        /*006e*/ 	.short	(.L_86 - .L_85)
.L_85:
        /*0070*/ 	.word	0x00000008
.L_86:


//--------------------- .nv.info._Z6conv2DPfS_S_ii --------------------------
	.section	.nv.info._Z6conv2DPfS_S_ii,"",@"SHT_CUDA_INFO"
	.sectionflags	@""
	.align	4


	//----- nvinfo : EIATTR_CUDA_API_VERSION
	.align		4
        /*0000*/ 	.byte	0x04, 0x37
        /*0002*/ 	.short	(.L_88 - .L_87)
.L_87:
        /*0004*/ 	.word	0x00000082


	//----- nvinfo : EIATTR_KPARAM_INFO
	.align		4
.L_88:
        /*0008*/ 	.byte	0x04, 0x17
        /*000a*/ 	.short	(.L_90 - .L_89)
.L_89:
        /*000c*/ 	.word	0x00000000
        /*0010*/ 	.short	0x0004
        /*0012*/ 	.short	0x001c
        /*0014*/ 	.byte	0x00, 0xf0, 0x11, 0x00


	//----- nvinfo : EIATTR_KPARAM_INFO
	.align		4
.L_90:
        /*0018*/ 	.byte	0x04, 0x17
        /*001a*/ 	.short	(.L_92 - .L_91)
.L_91:
        /*001c*/ 	.word	0x00000000
        /*0020*/ 	.short	0x0003
        /*0022*/ 	.short	0x0018
        /*0024*/ 	.byte	0x00, 0xf0, 0x11, 0x00


	//----- nvinfo : EIATTR_KPARAM_INFO
	.align		4
.L_92:
        /*0028*/ 	.byte	0x04, 0x17
        /*002a*/ 	.short	(.L_94 - .L_93)
.L_93:
        /*002c*/ 	.word	0x00000000
        /*0030*/ 	.short	0x0002
        /*0032*/ 	.short	0x0010
        /*0034*/ 	.byte	0x00, 0xf5, 0x21, 0x00


	//----- nvinfo : EIATTR_KPARAM_INFO
	.align		4
.L_94:
        /*0038*/ 	.byte	0x04, 0x17
        /*003a*/ 	.short	(.L_96 - .L_95)
.L_95:
        /*003c*/ 	.word	0x00000000
        /*0040*/ 	.short	0x0001
        /*0042*/ 	.short	0x0008
        /*0044*/ 	.byte	0x00, 0xf5, 0x21, 0x00


	//----- nvinfo : EIATTR_KPARAM_INFO
	.align		4
.L_96:
        /*0048*/ 	.byte	0x04, 0x17
        /*004a*/ 	.short	(.L_98 - .L_97)
.L_97:
        /*004c*/ 	.word	0x00000000
        /*0050*/ 	.short	0x0000
        /*0052*/ 	.short	0x0000
        /*0054*/ 	.byte	0x00, 0xf5, 0x21, 0x00


	//----- nvinfo : EIATTR_SPARSE_MMA_MASK
	.align		4
.L_98:
        /*0058*/ 	.byte	0x03, 0x50
        /*005a*/ 	.short	0x0000


	//----- nvinfo : EIATTR_MAXREG_COUNT
	.align		4
        /*005c*/ 	.byte	0x03, 0x1b
        /*005e*/ 	.short	0x00ff


	//----- nvinfo : EIATTR_MERCURY_ISA_VERSION
	.align		4
        /*0060*/ 	.byte	0x03, 0x5f
        /*0062*/ 	.short	0x0101


	//----- nvinfo : EIATTR_VRC_CTA_INIT_COUNT
	.align		4
        /*0064*/ 	.byte	0x02, 0x4a
	.zero		1
	.zero		1


	//----- nvinfo : EIATTR_EXIT_INSTR_OFFSETS
	.align		4
        /*0068*/ 	.byte	0x04, 0x1c
        /*006a*/ 	.short	(.L_100 - .L_99)


	//   ....[0]....
.L_99:
        /*006c*/ 	.word	0x000000c0


	//   ....[1]....
        /*0070*/ 	.word	0x00000ed0


	//----- nvinfo : EIATTR_CRS_STACK_SIZE
	.align		4
.L_100:
        /*0074*/ 	.byte	0x04, 0x1e
        /*0076*/ 	.short	(.L_102 - .L_101)
.L_101:
        /*0078*/ 	.word	0x00000000


	//----- nvinfo : EIATTR_CBANK_PARAM_SIZE
	.align		4
.L_102:
        /*007c*/ 	.byte	0x03, 0x19
        /*007e*/ 	.short	0x0020


	//----- nvinfo : EIATTR_PARAM_CBANK
	.align		4
        /*0080*/ 	.byte	0x04, 0x0a
        /*0082*/ 	.short	(.L_104 - .L_103)
	.align		4
.L_103:
        /*0084*/ 	.word	index@(.nv.constant0._Z6conv2DPfS_S_ii)
        /*0088*/ 	.short	0x0380
        /*008a*/ 	.short	0x0020


	//----- nvinfo : EIATTR_SW_WAR
	.align		4
.L_104:
        /*008c*/ 	.byte	0x04, 0x36
        /*008e*/ 	.short	(.L_106 - .L_105)
.L_105:
        /*0090*/ 	.word	0x00000008
.L_106:


//--------------------- .nv.callgraph             --------------------------
	.section	.nv.callgraph,"",@"SHT_CUDA_CALLGRAPH"
	.align	4
	.sectionentsize	8
	.align		4
        /*0000*/ 	.word	0x00000000
	.align		4
        /*0004*/ 	.word	0xffffffff
	.align		4
        /*0008*/ 	.word	0x00000000
	.align		4
        /*000c*/ 	.word	0xfffffffe
	.align		4
        /*0010*/ 	.word	0x00000000
	.align		4
        /*0014*/ 	.word	0xfffffffd
	.align		4
        /*0018*/ 	.word	0x00000000
	.align		4
        /*001c*/ 	.word	0xfffffffc


//--------------------- .nv.constant4             --------------------------
	.section	.nv.constant4,"a",@progbits
	.align	8
	.align		8
.nv.constant4:
        /*0000*/ 	.dword	precalc_xorwow_matrix
	.align		8
        /*0008*/ 	.dword	precalc_xorwow_offset_matrix
	.align		8
        /*0010*/ 	.dword	mrg32k3aM1
	.align		8
        /*0018*/ 	.dword	mrg32k3aM2
	.align		8
        /*0020*/ 	.dword	mrg32k3aM1SubSeq
	.align		8
        /*0028*/ 	.dword	mrg32k3aM2SubSeq
	.align		8
        /*0030*/ 	.dword	mrg32k3aM1Seq
	.align		8
        /*0038*/ 	.dword	mrg32k3aM2Seq


//--------------------- .nv.constant3             --------------------------
	.section	.nv.constant3,"a",@progbits
	.align	8
.nv.constant3:
	.type		__cr_lgamma_table,@object
	.size		__cr_lgamma_table,(.L_8 - __cr_lgamma_table)
__cr_lgamma_table:
        /*0000*/ 	.byte	0x00, 0x00, 0x00, 0x00, 0x00, 0x00, 0x00, 0x00, 0x00, 0x00, 0x00, 0x00, 0x00, 0x00, 0x00, 0x00
        /*0010*/ 	.byte	0xef, 0x39, 0xfa, 0xfe, 0x42, 0x2e, 0xe6, 0x3f, 0x02, 0x20, 0x2a, 0xfa, 0x0b, 0xab, 0xfc, 0x3f
        /*0020*/ 	.byte	0xf9, 0x2c, 0x92, 0x7c, 0xa7, 0x6c, 0x09, 0x40, 0xc9, 0x79, 0x44, 0x3c, 0x64, 0x26, 0x13, 0x40
        /*0030*/ 	.byte	0xca, 0x01, 0xcf, 0x3a, 0x27, 0x51, 0x1a, 0x40, 0x30, 0xcc, 0x2d, 0xf3, 0xe1, 0x0c, 0x21, 0x40
        /*0040*/ 	.byte	0x0d, 0xb7, 0xfc, 0x82, 0x8e, 0x35, 0x25, 0x40
.L_8:


//--------------------- .text._Z4initPfij         --------------------------
	.section	.text._Z4initPfij,"ax",@progbits
	.align	128
        .global         _Z4initPfij
        .type           _Z4initPfij,@function
        .size           _Z4initPfij,(.L_x_52 - _Z4initPfij)
        .other          _Z4initPfij,@"STO_CUDA_ENTRY STV_DEFAULT"
_Z4initPfij:
.text._Z4initPfij:
[----:B------:R-:W0:Y:S01]  /*0000*/  LDC R1, c[0x0][0x37c] ;  /* 0x0000df00ff017b82 */ /* 0x000e220000000800 */
[----:B------:R-:W1:Y:S07]  /*0010*/  S2R R3, SR_TID.Y ;  /* 0x0000000000037919 */ /* 0x000e6e0000002200 */
[----:B------:R-:W1:Y:S01]  /*0020*/  LDC R0, c[0x0][0x364] ;  /* 0x0000d900ff007b82 */ /* 0x000e620000000800 */
[----:B------:R-:W2:Y:S01]  /*0030*/  LDCU UR6, c[0x0][0x388] ;  /* 0x00007100ff0677ac */ /* 0x000ea20008000800 */
[----:B0-----:R-:W-:Y:S01]  /*0040*/  VIADD R1, R1, 0xffffffd0 ;  /* 0xffffffd001017836 */ /* 0x001fe20000000000 */
[----:B------:R-:W0:Y:S05]  /*0050*/  S2R R2, SR_TID.X ;  /* 0x0000000000027919 */ /* 0x000e2a0000002100 */
[----:B------:R-:W1:Y:S08]  /*0060*/  S2UR UR4, SR_CTAID.Y ;  /* 0x00000000000479c3 */ /* 0x000e700000002600 */
[----:B------:R-:W0:Y:S08]  /*0070*/  S2UR UR5, SR_CTAID.X ;  /* 0x00000000000579c3 */ /* 0x000e300000002500 */
[----:B------:R-:W0:Y:S01]  /*0080*/  LDC R11, c[0x0][0x360] ;  /* 0x0000d800ff0b7b82 */ /* 0x000e220000000800 */
[----:B-1----:R-:W-:-:S02]  /*0090*/  IMAD R0, R0, UR4, R3 ;  /* 0x0000000400007c24 */ /* 0x002fc4000f8e0203 */
[----:B0-----:R-:W-:-:S05]  /*00a0*/  IMAD R11, R11, UR5, R2 ;  /* 0x000000050b0b7c24 */ /* 0x001fca000f8e0202 */
[----:B------:R-:W-:-:S04]  /*00b0*/  VIMNMX R2, PT, PT, R0, R11, !PT ;  /* 0x0000000b00027248 */ /* 0x000fc80007fe0100 */
[----:B--2---:R-:W-:-:S13]  /*00c0*/  ISETP.GE.AND P0, PT, R2, UR6, PT ;  /* 0x0000000602007c0c */ /* 0x004fda000bf06270 */
[----:B------:R-:W-:Y:S05]  /*00d0*/  @P0 EXIT ;  /* 0x000000000000094d */ /* 0x000fea0003800000 */
[----:B------:R-:W0:Y:S01]  /*00e0*/  LDC R2, c[0x0][0x38c] ;  /* 0x0000e300ff027b82 */ /* 0x000e220000000800 */
[----:B------:R-:W-:Y:S01]  /*00f0*/  IMAD.MOV.U32 R7, RZ, RZ, -0x75bd8fc ;  /* 0xf8a42704ff077424 */ /* 0x000fe200078e00ff */
[----:B------:R-:W-:Y:S01]  /*0100*/  BSSY.RECONVERGENT B0, `(.L_x_0) ;  /* 0x000025c000007945 */ /* 0x000fe20003800200 */
[----:B------:R-:W-:Y:S02]  /*0110*/  IMAD.MOV.U32 R8, RZ, RZ, -0x23270784 ;  /* 0xdcd8f87cff087424 */ /* 0x000fe400078e00ff */
[----:B------:R-:W-:Y:S01]  /*0120*/  IMAD R0, R0, UR6, R11 ;  /* 0x0000000600007c24 */ /* 0x000fe2000f8e020b */
[----:B------:R-:W1:Y:S04]  /*0130*/  LDCU.64 UR6, c[0x0][0x358] ;  /* 0x00006b00ff0677ac */ /* 0x000e680008000a00 */
[----:B------:R-:W-:-:S02]  /*0140*/  ISETP.NE.AND P0, PT, R0, RZ, PT ;  /* 0x000000ff0000720c */ /* 0x000fc40003f05270 */
[----:B------:R-:W-:Y:S02]  /*0150*/  SHF.R.S32.HI R4, RZ, 0x1f, R0 ;  /* 0x0000001fff047819 */ /* 0x000fe40000011400 */
[----:B0-----:R-:W-:-:S05]  /*0160*/  LOP3.LUT R2, R2, 0xaad26b49, RZ, 0x3c, !PT ;  /* 0xaad26b4902027812 */ /* 0x001fca00078e3cff */
[----:B------:R-:W-:-:S04]  /*0170*/  IMAD R3, R2, 0x4182bed5, RZ ;  /* 0x4182bed502037824 */ /* 0x000fc800078e02ff */
[C---:B------:R-:W-:Y:S01]  /*0180*/  VIADD R5, R3.reuse, 0x583f19 ;  /* 0x00583f1903057836 */ /* 0x040fe20000000000 */
[C---:B------:R-:W-:Y:S01]  /*0190*/  LOP3.LUT R6, R3.reuse, 0x159a55e5, RZ, 0x3c, !PT ;  /* 0x159a55e503067812 */ /* 0x040fe200078e3cff */
[C---:B------:R-:W-:Y:S02]  /*01a0*/  VIADD R2, R3.reuse, 0xd9f6dc18 ;  /* 0xd9f6dc1803027836 */ /* 0x040fe40000000000 */
[----:B------:R-:W-:Y:S02]  /*01b0*/  VIADD R3, R3, 0x75bcd15 ;  /* 0x075bcd1503037836 */ /* 0x000fe40000000000 */
[----:B------:R-:W-:Y:S01]  /*01c0*/  IMAD.MOV.U32 R9, RZ, RZ, R5 ;  /* 0x000000ffff097224 */ /* 0x000fe200078e0005 */
[----:B------:R0:W-:Y:S04]  /*01d0*/  STL.64 [R1+0x8], R6 ;  /* 0x0000080601007387 */ /* 0x0001e80000100a00 */
[----:B------:R0:W-:Y:S04]  /*01e0*/  STL.64 [R1], R2 ;  /* 0x0000000201007387 */ /* 0x0001e80000100a00 */
[----:B------:R0:W-:Y:S01]  /*01f0*/  STL.64 [R1+0x10], R8 ;  /* 0x0000100801007387 */ /* 0x0001e20000100a00 */
[----:B-1----:R-:W-:Y:S05]  /*0200*/  @!P0 BRA `(.L_x_1) ;  /* 0x00000024002c8947 */ /* 0x002fea0003800000 */
[----:B------:R-:W-:Y:S02]  /*0210*/  IMAD.MOV.U32 R13, RZ, RZ, R4 ;  /* 0x000000ffff0d7224 */ /* 0x000fe400078e0004 */
[----:B------:R-:W-:Y:S02]  /*0220*/  IMAD.MOV.U32 R11, RZ, RZ, RZ ;  /* 0x000000ffff0b7224 */ /* 0x000fe400078e00ff */
[----:B------:R-:W-:-:S07]  /*0230*/  IMAD.MOV.U32 R10, RZ, RZ, R0 ;  /* 0x000000ffff0a7224 */ /* 0x000fce00078e0000 */
.L_x_10:
[----:B0-----:R-:W-:Y:S01]  /*0240*/  LOP3.LUT R2, R10, 0x3, RZ, 0xc0, !PT ;  /* 0x000000030a027812 */ /* 0x001fe200078ec0ff */
[----:B------:R-:W-:Y:S03]  /*0250*/  BSSY.RECONVERGENT B1, `(.L_x_2) ;  /* 0x0000240000017945 */ /* 0x000fe60003800200 */
[----:B------:R-:W-:-:S04]  /*0260*/  ISETP.NE.U32.AND P0, PT, R2, RZ, PT ;  /* 0x000000ff0200720c */ /* 0x000fc80003f05070 */
[----:B------:R-:W-:-:S13]  /*0270*/  ISETP.NE.AND.EX P0, PT, RZ, RZ, PT, P0 ;  /* 0x000000ffff00720c */ /* 0x000fda0003f05300 */
[----:B------:R-:W-:Y:S05]  /*0280*/  @!P0 BRA `(.L_x_3) ;  /* 0x0000002000f08947 */ /* 0x000fea0003800000 */
[----:B------:R-:W0:Y:S01]  /*0290*/  LDC.64 R8, c[0x4][RZ] ;  /* 0x01000000ff087b82 */ /* 0x000e220000000a00 */
[----:B------:R-:W-:Y:S02]  /*02a0*/  CS2R R2, SRZ ;  /* 0x0000000000027805 */ /* 0x000fe4000001ff00 */
[----:B------:R-:W-:Y:S02]  /*02b0*/  CS2R R4, SRZ ;  /* 0x0000000000047805 */ /* 0x000fe4000001ff00 */
[----:B------:R-:W-:Y:S01]  /*02c0*/  CS2R R6, SRZ ;  /* 0x0000000000067805 */ /* 0x000fe2000001ff00 */
[----:B0-----:R-:W-:-:S07]  /*02d0*/  IMAD.WIDE.U32 R8, R11, 0xc80, R8 ;  /* 0x00000c800b087825 */ /* 0x001fce00078e0008 */
.L_x_5:
[----:B------:R-:W-:-:S06]  /*02e0*/  IMAD R12, R2, 0x4, R1 ;  /* 0x00000004020c7824 */ /* 0x000fcc00078e0201 */
[----:B------:R-:W5:Y:S01]  /*02f0*/  LDL R12, [R12+0x4] ;  /* 0x000004000c0c7983 */ /* 0x000f620000100800 */
[----:B------:R-:W-:-:S05]  /*0300*/  UMOV UR4, URZ ;  /* 0x000000ff00047c82 */ /* 0x000fca0008000000 */
.L_x_4:
[----:B-----5:R-:W-:Y:S01]  /*0310*/  SHF.R.U32.HI R22, RZ, UR4, R12 ;  /* 0x00000004ff167c19 */ /* 0x020fe2000801160c */
[----:B------:R-:W-:-:S03]  /*0320*/  IMAD.SHL.U32 R14, R2, 0x20, RZ ;  /* 0x00000020020e7824 */ /* 0x000fc600078e00ff */
[----:B------:R-:W-:Y:S01]  /*0330*/  LOP3.LUT R15, R22, 0x1, RZ, 0xc0, !PT ;  /* 0x00000001160f7812 */ /* 0x000fe200078ec0ff */
[----:B------:R-:W-:-:S03]  /*0340*/  VIADD R14, R14, UR4 ;  /* 0x000000040e0e7c36 */ /* 0x000fc60008000000 */
[----:B------:R-:W-:Y:S01]  /*0350*/  ISETP.NE.U32.AND P0, PT, R15, 0x1, PT ;  /* 0x000000010f00780c */ /* 0x000fe20003f05070 */
[----:B------:R-:W-:-:S03]  /*0360*/  IMAD R15, R14, 0x5, RZ ;  /* 0x000000050e0f7824 */ /* 0x000fc600078e02ff */
[----:B------:R-:W-:Y:S01]  /*0370*/  R2P PR, R22, 0x7e ;  /* 0x0000007e16007804 */ /* 0x000fe20000000000 */
[----:B------:R-:W-:-:S08]  /*0380*/  IMAD.WIDE.U32 R14, R15, 0x4, R8 ;  /* 0x000000040f0e7825 */ /* 0x000fd000078e0008 */
[----:B------:R-:W2:Y:S04]  /*0390*/  @!P0 LDG.E R16, desc[UR6][R14.64+0x10] ;  /* 0x000010060e108981 */ /* 0x000ea8000c1e1900 */
[----:B------:R-:W3:Y:S04]  /*03a0*/  @P1 LDG.E R18, desc[UR6][R14.64+0x24] ;  /* 0x000024060e121981 */ /* 0x000ee8000c1e1900 */
[----:B------:R-:W4:Y:S04]  /*03b0*/  @P2 LDG.E R20, desc[UR6][R14.64+0x38] ;  /* 0x000038060e142981 */ /* 0x000f28000c1e1900 */
[----:B------:R-:W4:Y:S04]  /*03c0*/  @P3 LDG.E R24, desc[UR6][R14.64+0x4c] ;  /* 0x00004c060e183981 */ /* 0x000f28000c1e1900 */
[----:B------:R-:W4:Y:S04]  /*03d0*/  @P4 LDG.E R26, desc[UR6][R14.64+0x60] ;  /* 0x000060060e1a4981 */ /* 0x000f28000c1e1900 */
[----:B------:R-:W4:Y:S04]  /*03e0*/  @!P0 LDG.E R17, desc[UR6][R14.64+0x4] ;  /* 0x000004060e118981 */ /* 0x000f28000c1e1900 */
[----:B------:R-:W4:Y:S04]  /*03f0*/  @!P0 LDG.E R19, desc[UR6][R14.64+0xc] ;  /* 0x00000c060e138981 */ /* 0x000f28000c1e1900 */
[----:B------:R-:W4:Y:S04]  /*0400*/  @P1 LDG.E R21, desc[UR6][R14.64+0x18] ;  /* 0x000018060e151981 */ /* 0x000f28000c1e1900 */
[----:B------:R-:W4:Y:S04]  /*0410*/  @P3 LDG.E R23, desc[UR6][R14.64+0x40] ;  /* 0x000040060e173981 */ /* 0x000f28000c1e1900 */
[----:B------:R-:W4:Y:S04]  /*0420*/  @P5 LDG.E R25, desc[UR6][R14.64+0x70] ;  /* 0x000070060e195981 */ /* 0x000f28000c1e1900 */
[----:B------:R-:W4:Y:S01]  /*0430*/  @P6 LDG.E R28, desc[UR6][R14.64+0x88] ;  /* 0x000088060e1c6981 */ /* 0x000f22000c1e1900 */
[----:B--2---:R-:W-:-:S03]  /*0440*/  @!P0 LOP3.LUT R5, R5, R16, RZ, 0x3c, !PT ;  /* 0x0000001005058212 */ /* 0x004fc600078e3cff */
[----:B------:R-:W2:Y:S01]  /*0450*/  @!P0 LDG.E R16, desc[UR6][R14.64] ;  /* 0x000000060e108981 */ /* 0x000ea2000c1e1900 */
[----:B---3--:R-:W-:-:S03]  /*0460*/  @P1 LOP3.LUT R5, R5, R18, RZ, 0x3c, !PT ;  /* 0x0000001205051212 */ /* 0x008fc600078e3cff */
[----:B------:R-:W3:Y:S01]  /*0470*/  @!P0 LDG.E R18, desc[UR6][R14.64+0x8] ;  /* 0x000008060e128981 */ /* 0x000ee2000c1e1900 */
[----:B----4-:R-:W-:-:S03]  /*0480*/  @P2 LOP3.LUT R5, R5, R20, RZ, 0x3c, !PT ;  /* 0x0000001405052212 */ /* 0x010fc600078e3cff */
[----:B------:R-:W4:Y:S01]  /*0490*/  @P1 LDG.E R20, desc[UR6][R14.64+0x14] ;  /* 0x000014060e141981 */ /* 0x000f22000c1e1900 */
[----:B------:R-:W-:-:S03]  /*04a0*/  @P3 LOP3.LUT R5, R5, R24, RZ, 0x3c, !PT ;  /* 0x0000001805053212 */ /* 0x000fc600078e3cff */
[----:B------:R-:W4:Y:S01]  /*04b0*/  @P5 LDG.E R24, desc[UR6][R14.64+0x74] ;  /* 0x000074060e185981 */ /* 0x000f22000c1e1900 */
[----:B------:R-:W-:-:S03]  /*04c0*/  @P4 LOP3.LUT R5, R5, R26, RZ, 0x3c, !PT ;  /* 0x0000001a05054212 */ /* 0x000fc600078e3cff */
[----:B------:R-:W4:Y:S01]  /*04d0*/  @P3 LDG.E R26, desc[UR6][R14.64+0x44] ;  /* 0x000044060e1a3981 */ /* 0x000f22000c1e1900 */
[----:B------:R-:W-:-:S03]  /*04e0*/  @!P0 LOP3.LUT R6, R6, R17, RZ, 0x3c, !PT ;  /* 0x0000001106068212 */ /* 0x000fc600078e3cff */
[----:B------:R-:W4:Y:S01]  /*04f0*/  @P1 LDG.E R17, desc[UR6][R14.64+0x20] ;  /* 0x000020060e111981 */ /* 0x000f22000c1e1900 */
[----:B------:R-:W-:-:S03]  /*0500*/  @!P0 LOP3.LUT R4, R4, R19, RZ, 0x3c, !PT ;  /* 0x0000001304048212 */ /* 0x000fc600078e3cff */
[----:B------:R-:W4:Y:S01]  /*0510*/  @P2 LDG.E R19, desc[UR6][R14.64+0x2c] ;  /* 0x00002c060e132981 */ /* 0x000f22000c1e1900 */
[----:B------:R-:W-:-:S03]  /*0520*/  @P1 LOP3.LUT R6, R6, R21, RZ, 0x3c, !PT ;  /* 0x0000001506061212 */ /* 0x000fc600078e3cff */
[----:B------:R-:W4:Y:S01]  /*0530*/  @P2 LDG.E R21, desc[UR6][R14.64+0x34] ;  /* 0x000034060e152981 */ /* 0x000f22000c1e1900 */
[----:B--2---:R-:W-:-:S03]  /*0540*/  @!P0 LOP3.LUT R3, R3, R16, RZ, 0x3c, !PT ;  /* 0x0000001003038212 */ /* 0x004fc600078e3cff */
[----:B------:R-:W2:Y:S01]  /*0550*/  @P1 LDG.E R16, desc[UR6][R14.64+0x1c] ;  /* 0x00001c060e101981 */ /* 0x000ea2000c1e1900 */
[----:B---3--:R-:W-:-:S03]  /*0560*/  @!P0 LOP3.LUT R7, R7, R18, RZ, 0x3c, !PT ;  /* 0x0000001207078212 */ /* 0x008fc600078e3cff */
[----:B------:R-:W3:Y:S01]  /*0570*/  @P2 LDG.E R18, desc[UR6][R14.64+0x28] ;  /* 0x000028060e122981 */ /* 0x000ee2000c1e1900 */
[----:B----4-:R-:W-:-:S03]  /*0580*/  @P1 LOP3.LUT R3, R3, R20, RZ, 0x3c, !PT ;  /* 0x0000001403031212 */ /* 0x010fc600078e3cff */
[----:B------:R-:W4:Y:S01]  /*0590*/  @P2 LDG.E R20, desc[UR6][R14.64+0x30] ;  /* 0x000030060e142981 */ /* 0x000f22000c1e1900 */
[----:B------:R-:W-:-:S03]  /*05a0*/  @P5 LOP3.LUT R5, R5, R24, RZ, 0x3c, !PT ;  /* 0x0000001805055212 */ /* 0x000fc600078e3cff */
[----:B------:R-:W4:Y:S01]  /*05b0*/  @P3 LDG.E R24, desc[UR6][R14.64+0x3c] ;  /* 0x00003c060e183981 */ /* 0x000f22000c1e1900 */
[----:B------:R-:W-:-:S03]  /*05c0*/  @P1 LOP3.LUT R4, R4, R17, RZ, 0x3c, !PT ;  /* 0x0000001104041212 */ /* 0x000fc600078e3cff */
[----:B------:R-:W4:Y:S01]  /*05d0*/  @P3 LDG.E R17, desc[UR6][R14.64+0x48] ;  /* 0x000048060e113981 */ /* 0x000f22000c1e1900 */
[----:B------:R-:W-:-:S03]  /*05e0*/  @P2 LOP3.LUT R6, R6, R19, RZ, 0x3c, !PT ;  /* 0x0000001306062212 */ /* 0x000fc600078e3cff */
[----:B------:R-:W4:Y:S01]  /*05f0*/  @P4 LDG.E R19, desc[UR6][R14.64+0x54] ;  /* 0x000054060e134981 */ /* 0x000f22000c1e1900 */
[----:B------:R-:W-:Y:S02]  /*0600*/  @P2 LOP3.LUT R4, R4, R21, RZ, 0x3c, !PT ;  /* 0x0000001504042212 */ /* 0x000fe400078e3cff */
[----:B------:R-:W-:Y:S01]  /*0610*/  @P3 LOP3.LUT R6, R6, R23, RZ, 0x3c, !PT ;  /* 0x0000001706063212 */ /* 0x000fe200078e3cff */
[----:B------:R-:W4:Y:S04]  /*0620*/  @P4 LDG.E R21, desc[UR6][R14.64+0x5c] ;  /* 0x00005c060e154981 */ /* 0x000f28000c1e1900 */
[----:B------:R-:W4:Y:S01]  /*0630*/  @P5 LDG.E R23, desc[UR6][R14.64+0x68] ;  /* 0x000068060e175981 */ /* 0x000f22000c1e1900 */
[----:B--2---:R-:W-:-:S03]  /*0640*/  @P1 LOP3.LUT R7, R7, R16, RZ, 0x3c, !PT ;  /* 0x0000001007071212 */ /* 0x004fc600078e3cff */
[----:B------:R-:W2:Y:S01]  /*0650*/  @P4 LDG.E R16, desc[UR6][R14.64+0x50] ;  /* 0x000050060e104981 */ /* 0x000ea2000c1e1900 */
[----:B---3--:R-:W-:-:S03]  /*0660*/  @P2 LOP3.LUT R3, R3, R18, RZ, 0x3c, !PT ;  /* 0x0000001203032212 */ /* 0x008fc600078e3cff */
[----:B------:R-:W3:Y:S01]  /*0670*/  @P4 LDG.E R18, desc[UR6][R14.64+0x58] ;  /* 0x000058060e124981 */ /* 0x000ee2000c1e1900 */
[----:B----4-:R-:W-:-:S03]  /*0680*/  @P2 LOP3.LUT R7, R7, R20, RZ, 0x3c, !PT ;  /* 0x0000001407072212 */ /* 0x010fc600078e3cff */
[----:B------:R-:W4:Y:S01]  /*0690*/  @P5 LDG.E R20, desc[UR6][R14.64+0x64] ;  /* 0x000064060e145981 */ /* 0x000f22000c1e1900 */
[----:B------:R-:W-:-:S03]  /*06a0*/  @P3 LOP3.LUT R3, R3, R24, RZ, 0x3c, !PT ;  /* 0x0000001803033212 */ /* 0x000fc600078e3cff */
[----:B------:R-:W4:Y:S01]  /*06b0*/  @P5 LDG.E R24, desc[UR6][R14.64+0x6c] ;  /* 0x00006c060e185981 */ /* 0x000f22000c1e1900 */
[----:B------:R-:W-:Y:S02]  /*06c0*/  LOP3.LUT P0, RZ, R22, 0x80, RZ, 0xc0, !PT ;  /* 0x0000008016ff7812 */ /* 0x000fe4000780c0ff */
[----:B------:R-:W-:Y:S02]  /*06d0*/  @P3 LOP3.LUT R7, R7, R26, RZ, 0x3c, !PT ;  /* 0x0000001a07073212 */ /* 0x000fe400078e3cff */
[----:B------:R-:W-:Y:S02]  /*06e0*/  @P3 LOP3.LUT R4, R4, R17, RZ, 0x3c, !PT ;  /* 0x0000001104043212 */ /* 0x000fe400078e3cff */
[----:B------:R-:W4:Y:S01]  /*06f0*/  @P6 LDG.E R17, desc[UR6][R14.64+0x7c] ;  /* 0x00007c060e116981 */ /* 0x000f22000c1e1900 */
[----:B------:R-:W-:-:S03]  /*0700*/  @P4 LOP3.LUT R6, R6, R19, RZ, 0x3c, !PT ;  /* 0x0000001306064212 */ /* 0x000fc600078e3cff */
[----:B------:R-:W4:Y:S01]  /*0710*/  @P6 LDG.E R19, desc[UR6][R14.64+0x84] ;  /* 0x000084060e136981 */ /* 0x000f22000c1e1900 */
[----:B------:R-:W-:-:S03]  /*0720*/  @P4 LOP3.LUT R4, R4, R21, RZ, 0x3c, !PT ;  /* 0x0000001504044212 */ /* 0x000fc600078e3cff */
[----:B------:R-:W4:Y:S01]  /*0730*/  @P0 LDG.E R26, desc[UR6][R14.64+0x9c] ;  /* 0x00009c060e1a0981 */ /* 0x000f22000c1e1900 */
[----:B------:R-:W-:-:S03]  /*0740*/  @P5 LOP3.LUT R6, R6, R23, RZ, 0x3c, !PT ;  /* 0x0000001706065212 */ /* 0x000fc600078e3cff */
        /* <DEDUP_REMOVED lines=10> */
[----:B------:R-:W-:Y:S02]  /*07f0*/  @P5 LOP3.LUT R4, R4, R25, RZ, 0x3c, !PT ;  /* 0x0000001904045212 */ /* 0x000fe400078e3cff */
[----:B------:R-:W-:Y:S02]  /*0800*/  @P6 LOP3.LUT R5, R5, R28, RZ, 0x3c, !PT ;  /* 0x0000001c05056212 */ /* 0x000fe400078e3cff */
[----:B------:R-:W-:Y:S02]  /*0810*/  @P6 LOP3.LUT R6, R6, R17, RZ, 0x3c, !PT ;  /* 0x0000001106066212 */ /* 0x000fe400078e3cff */
[----:B------:R-:W-:Y:S02]  /*0820*/  @P6 LOP3.LUT R4, R4, R19, RZ, 0x3c, !PT ;  /* 0x0000001304046212 */ /* 0x000fe400078e3cff */
[----:B------:R-:W-:Y:S02]  /*0830*/  @P0 LOP3.LUT R5, R5, R26, RZ, 0x3c, !PT ;  /* 0x0000001a05050212 */ /* 0x000fe400078e3cff */
[----:B------:R-:W-:-:S02]  /*0840*/  @P0 LOP3.LUT R6, R6, R21, RZ, 0x3c, !PT ;  /* 0x0000001506060212 */ /* 0x000fc400078e3cff */
[----:B------:R-:W-:Y:S02]  /*0850*/  @P0 LOP3.LUT R4, R4, R23, RZ, 0x3c, !PT ;  /* 0x0000001704040212 */ /* 0x000fe400078e3cff */
[----:B--2---:R-:W-:Y:S02]  /*0860*/  @P6 LOP3.LUT R3, R3, R16, RZ, 0x3c, !PT ;  /* 0x0000001003036212 */ /* 0x004fe400078e3cff */
[----:B---3--:R-:W-:Y:S02]  /*0870*/  @P6 LOP3.LUT R7, R7, R18, RZ, 0x3c, !PT ;  /* 0x0000001207076212 */ /* 0x008fe400078e3cff */
[----:B----4-:R-:W-:Y:S02]  /*0880*/  @P0 LOP3.LUT R3, R3, R20, RZ, 0x3c, !PT ;  /* 0x0000001403030212 */ /* 0x010fe400078e3cff */
[----:B------:R-:W-:Y:S02]  /*0890*/  @P0 LOP3.LUT R7, R7, R24, RZ, 0x3c, !PT ;  /* 0x0000001807070212 */ /* 0x000fe400078e3cff */
[----:B------:R-:W-:-:S13]  /*08a0*/  R2P PR, R22.B1, 0x7f ;  /* 0x0000007f16007804 */ /* 0x000fda0000001000 */
[----:B------:R-:W2:Y:S04]  /*08b0*/  @P0 LDG.E R18, desc[UR6][R14.64+0xa0] ;  /* 0x0000a0060e120981 */ /* 0x000ea8000c1e1900 */
[----:B------:R-:W3:Y:S04]  /*08c0*/  @P0 LDG.E R19, desc[UR6][R14.64+0xa4] ;  /* 0x0000a4060e130981 */ /* 0x000ee8000c1e1900 */
[----:B------:R-:W4:Y:S04]  /*08d0*/  @P0 LDG.E R20, desc[UR6][R14.64+0xa8] ;  /* 0x0000a8060e140981 */ /* 0x000f28000c1e1900 */
[----:B------:R-:W4:Y:S04]  /*08e0*/  @P0 LDG.E R21, desc[UR6][R14.64+0xac] ;  /* 0x0000ac060e150981 */ /* 0x000f28000c1e1900 */
[----:B------:R-:W4:Y:S04]  /*08f0*/  @P0 LDG.E R24, desc[UR6][R14.64+0xb0] ;  /* 0x0000b0060e180981 */ /* 0x000f28000c1e1900 */
[----:B------:R-:W4:Y:S04]  /*0900*/  @P1 LDG.E R16, desc[UR6][R14.64+0xbc] ;  /* 0x0000bc060e101981 */ /* 0x000f28000c1e1900 */
[----:B------:R-:W4:Y:S04]  /*0910*/  @P1 LDG.E R26, desc[UR6][R14.64+0xb4] ;  /* 0x0000b4060e1a1981 */ /* 0x000f28000c1e1900 */
        /* <DEDUP_REMOVED lines=11> */
[----:B------:R-:W-:Y:S01]  /*09d0*/  LOP3.LUT P0, RZ, R22, 0x8000, RZ, 0xc0, !PT ;  /* 0x0000800016ff7812 */ /* 0x000fe2000780c0ff */
[----:B------:R-:W4:Y:S01]  /*09e0*/  @P2 LDG.E R24, desc[UR6][R14.64+0xd8] ;  /* 0x0000d8060e182981 */ /* 0x000f22000c1e1900 */
[----:B------:R-:W-:-:S03]  /*09f0*/  @P1 LOP3.LUT R7, R7, R16, RZ, 0x3c, !PT ;  /* 0x0000001007071212 */ /* 0x000fc600078e3cff */
[----:B------:R-:W4:Y:S01]  /*0a00*/  @P2 LDG.E R22, desc[UR6][R14.64+0xd0] ;  /* 0x0000d0060e162981 */ /* 0x000f22000c1e1900 */
[----:B------:R-:W-:-:S03]  /*0a10*/  @P1 LOP3.LUT R3, R3, R26, RZ, 0x3c, !PT ;  /* 0x0000001a03031212 */ /* 0x000fc600078e3cff */
[----:B------:R-:W4:Y:S01]  /*0a20*/  @P3 LDG.E R16, desc[UR6][R14.64+0xe4] ;  /* 0x0000e4060e103981 */ /* 0x000f22000c1e1900 */
[----:B------:R-:W-:-:S03]  /*0a30*/  @P1 LOP3.LUT R6, R6, R23, RZ, 0x3c, !PT ;  /* 0x0000001706061212 */ /* 0x000fc600078e3cff */
[----:B------:R-:W4:Y:S01]  /*0a40*/  @P3 LDG.E R26, desc[UR6][R14.64+0xdc] ;  /* 0x0000dc060e1a3981 */ /* 0x000f22000c1e1900 */
[----:B------:R-:W-:-:S03]  /*0a50*/  @P1 LOP3.LUT R4, R4, R17, RZ, 0x3c, !PT ;  /* 0x0000001104041212 */ /* 0x000fc600078e3cff */
        /* <DEDUP_REMOVED lines=43> */
[----:B------:R-:W-:-:S04]  /*0d10*/  UIADD3 UR4, UPT, UPT, UR4, 0x10, URZ ;  /* 0x0000001004047890 */ /* 0x000fc8000fffe0ff */
[----:B------:R-:W-:Y:S01]  /*0d20*/  UISETP.NE.AND UP0, UPT, UR4, 0x20, UPT ;  /* 0x000000200400788c */ /* 0x000fe2000bf05270 */
[----:B--2---:R-:W-:Y:S02]  /*0d30*/  @P5 LOP3.LUT R5, R5, R18, RZ, 0x3c, !PT ;  /* 0x0000001205055212 */ /* 0x004fe400078e3cff */
[----:B---3--:R-:W-:Y:S02]  /*0d40*/  @P6 LOP3.LUT R6, R6, R19, RZ, 0x3c, !PT ;  /* 0x0000001306066212 */ /* 0x008fe400078e3cff */
[----:B----4-:R-:W-:Y:S02]  /*0d50*/  @P6 LOP3.LUT R3, R3, R20, RZ, 0x3c, !PT ;  /* 0x0000001403036212 */ /* 0x010fe400078e3cff */
[----:B------:R-:W-:Y:S02]  /*0d60*/  @P6 LOP3.LUT R4, R4, R21, RZ, 0x3c, !PT ;  /* 0x0000001504046212 */ /* 0x000fe400078e3cff */
[----:B------:R-:W-:Y:S02]  /*0d70*/  @P6 LOP3.LUT R7, R7, R22, RZ, 0x3c, !PT ;  /* 0x0000001607076212 */ /* 0x000fe400078e3cff */
[----:B------:R-:W-:-:S02]  /*0d80*/  @P6 LOP3.LUT R5, R5, R16, RZ, 0x3c, !PT ;  /* 0x0000001005056212 */ /* 0x000fc400078e3cff */
[----:B------:R-:W-:Y:S02]  /*0d90*/  @P0 LOP3.LUT R3, R3, R24, RZ, 0x3c, !PT ;  /* 0x0000001803030212 */ /* 0x000fe400078e3cff */
[----:B------:R-:W-:Y:S02]  /*0da0*/  @P0 LOP3.LUT R5, R5, R28, RZ, 0x3c, !PT ;  /* 0x0000001c05050212 */ /* 0x000fe400078e3cff */
[----:B------:R-:W-:Y:S02]  /*0db0*/  @P0 LOP3.LUT R7, R7, R26, RZ, 0x3c, !PT ;  /* 0x0000001a07070212 */ /* 0x000fe400078e3cff */
[----:B------:R-:W-:Y:S02]  /*0dc0*/  @P0 LOP3.LUT R4, R4, R23, RZ, 0x3c, !PT ;  /* 0x0000001704040212 */ /* 0x000fe400078e3cff */
[----:B------:R-:W-:Y:S01]  /*0dd0*/  @P0 LOP3.LUT R6, R6, R17, RZ, 0x3c, !PT ;  /* 0x0000001106060212 */ /* 0x000fe200078e3cff */
[----:B------:R-:W-:Y:S06]  /*0de0*/  BRA.U UP0, `(.L_x_4) ;  /* 0xfffffff500487547 */ /* 0x000fec000b83ffff */
[----:B------:R-:W-:-:S05]  /*0df0*/  VIADD R2, R2, 0x1 ;  /* 0x0000000102027836 */ /* 0x000fca0000000000 */
[----:B------:R-:W-:-:S13]  /*0e00*/  ISETP.NE.AND P0, PT, R2, 0x5, PT ;  /* 0x000000050200780c */ /* 0x000fda0003f05270 */
[----:B------:R-:W-:Y:S05]  /*0e10*/  @P0 BRA `(.L_x_5) ;  /* 0xfffffff400300947 */ /* 0x000fea000383ffff */
[----:B------:R-:W-:Y:S01]  /*0e20*/  LOP3.LUT R2, R10, 0x3, RZ, 0xc0, !PT ;  /* 0x000000030a027812 */ /* 0x000fe200078ec0ff */
[----:B------:R0:W-:Y:S03]  /*0e30*/  STL.64 [R1+0x8], R6 ;  /* 0x0000080601007387 */ /* 0x0001e60000100a00 */
[----:B------:R-:W-:Y:S01]  /*0e40*/  ISETP.NE.U32.AND P0, PT, R2, 0x1, PT ;  /* 0x000000010200780c */ /* 0x000fe20003f05070 */
[----:B------:R0:W-:Y:S03]  /*0e50*/  STL.64 [R1+0x10], R4 ;  /* 0x0000100401007387 */ /* 0x0001e60000100a00 */
[----:B------:R-:W-:Y:S01]  /*0e60*/  ISETP.NE.AND.EX P0, PT, RZ, RZ, PT, P0 ;  /* 0x000000ffff00720c */ /* 0x000fe20003f05300 */
[----:B------:R0:W-:-:S12]  /*0e70*/  STL [R1+0x4], R3 ;  /* 0x0000040301007387 */ /* 0x0001d80000100800 */
[----:B0-----:R-:W-:Y:S05]  /*0e80*/  @!P0 BRA `(.L_x_3) ;  /* 0x0000001400f08947 */ /* 0x001fea0003800000 */
[----:B------:R-:W-:Y:S01]  /*0e90*/  UMOV UR4, URZ ;  /* 0x000000ff00047c82 */ /* 0x000fe20008000000 */
[----:B------:R-:W-:Y:S01]  /*0ea0*/  CS2R R2, SRZ ;  /* 0x0000000000027805 */ /* 0x000fe2000001ff00 */
[----:B------:R-:W-:Y:S01]  /*0eb0*/  IMAD.MOV.U32 R4, RZ, RZ, RZ ;  /* 0x000000ffff047224 */ /* 0x000fe200078e00ff */
[----:B------:R-:W-:Y:S01]  /*0ec0*/  CS2R R6, SRZ ;  /* 0x0000000000067805 */ /* 0x000fe2000001ff00 */
[----:B------:R-:W-:-:S07]  /*0ed0*/  IMAD.U32 R5, RZ, RZ, UR4 ;  /* 0x00000004ff057e24 */ /* 0x000fce000f8e00ff */
.L_x_7:
[----:B------:R-:W-:-:S06]  /*0ee0*/  IMAD R12, R2, 0x4, R1 ;  /* 0x00000004020c7824 */ /* 0x000fcc00078e0201 */
[----:B------:R-:W5:Y:S01]  /*0ef0*/  LDL R12, [R12+0x4] ;  /* 0x000004000c0c7983 */ /* 0x000f620000100800 */
[----:B------:R-:W-:-:S05]  /*0f00*/  UMOV UR4, URZ ;  /* 0x000000ff00047c82 */ /* 0x000fca0008000000 */
.L_x_6:
        /* <DEDUP_REMOVED lines=180> */
[----:B------:R0:W-:Y:S03]  /*1a50*/  STL [R1+0x4], R3 ;  /* 0x0000040301007387 */ /* 0x0001e60000100800 */
[----:B------:R-:W-:Y:S01]  /*1a60*/  ISETP.NE.AND.EX P0, PT, RZ, RZ, PT, P0 ;  /* 0x000000ffff00720c */ /* 0x000fe20003f05300 */
[----:B------:R0:W-:-:S12]  /*1a70*/  STL.64 [R1+0x10], R4 ;  /* 0x0000100401007387 */ /* 0x0001d80000100a00 */
[----:B0-----:R-:W-:Y:S05]  /*1a80*/  @P0 BRA `(.L_x_3) ;  /* 0x0000000800f00947 */ /* 0x001fea0003800000 */
[----:B------:R-:W-:Y:S01]  /*1a90*/  UMOV UR4, URZ ;  /* 0x000000ff00047c82 */ /* 0x000fe20008000000 */
[----:B------:R-:W-:Y:S01]  /*1aa0*/  CS2R R2, SRZ ;  /* 0x0000000000027805 */ /* 0x000fe2000001ff00 */
[----:B------:R-:W-:Y:S01]  /*1ab0*/  IMAD.MOV.U32 R4, RZ, RZ, RZ ;  /* 0x000000ffff047224 */ /* 0x000fe200078e00ff */
[----:B------:R-:W-:Y:S01]  /*1ac0*/  CS2R R6, SRZ ;  /* 0x0000000000067805 */ /* 0x000fe2000001ff00 */
[----:B------:R-:W-:-:S07]  /*1ad0*/  IMAD.U32 R5, RZ, RZ, UR4 ;  /* 0x00000004ff057e24 */ /* 0x000fce000f8e00ff */
.L_x_9:
[----:B------:R-:W-:-:S06]  /*1ae0*/  IMAD R12, R2, 0x4, R1 ;  /* 0x00000004020c7824 */ /* 0x000fcc00078e0201 */
[----:B------:R-:W5:Y:S01]  /*1af0*/  LDL R12, [R12+0x4] ;  /* 0x000004000c0c7983 */ /* 0x000f620000100800 */
[----:B------:R-:W-:-:S05]  /*1b00*/  UMOV UR4, URZ ;  /* 0x000000ff00047c82 */ /* 0x000fca0008000000 */
.L_x_8:
        /* <DEDUP_REMOVED lines=177> */
[----:B------:R0:W-:Y:S04]  /*2620*/  STL.64 [R1+0x8], R6 ;  /* 0x0000080601007387 */ /* 0x0001e80000100a00 */
[----:B------:R0:W-:Y:S04]  /*2630*/  STL [R1+0x4], R3 ;  /* 0x0000040301007387 */ /* 0x0001e80000100800 */
[----:B------:R0:W-:Y:S02]  /*2640*/  STL.64 [R1+0x10], R4 ;  /* 0x0000100401007387 */ /* 0x0001e40000100a00 */
.L_x_3:
[----:B------:R-:W-:Y:S05]  /*2650*/  BSYNC.RECONVERGENT B1 ;  /* 0x0000000000017941 */ /* 0x000fea0003800200 */
.L_x_2:
[C---:B------:R-:W-:Y:S01]  /*2660*/  ISETP.GT.U32.AND P0, PT, R10.reuse, 0x3, PT ;  /* 0x000000030a00780c */ /* 0x040fe20003f04070 */
[----:B------:R-:W-:Y:S01]  /*2670*/  VIADD R11, R11, 0x1 ;  /* 0x000000010b0b7836 */ /* 0x000fe20000000000 */
[--C-:B------:R-:W-:Y:S02]  /*2680*/  SHF.R.U64 R10, R10, 0x2, R13.reuse ;  /* 0x000000020a0a7819 */ /* 0x100fe4000000120d */
[----:B------:R-:W-:Y:S02]  /*2690*/  ISETP.GT.U32.AND.EX P0, PT, R13, RZ, PT, P0 ;  /* 0x000000ff0d00720c */ /* 0x000fe40003f04100 */
[----:B------:R-:W-:-:S11]  /*26a0*/  SHF.R.U32.HI R13, RZ, 0x2, R13 ;  /* 0x00000002ff0d7819 */ /* 0x000fd6000001160d */
[----:B------:R-:W-:Y:S05]  /*26b0*/  @P0 BRA `(.L_x_10) ;  /* 0xffffffd800e00947 */ /* 0x000fea000383ffff */
.L_x_1:
[----:B------:R-:W-:Y:S05]  /*26c0*/  BSYNC.RECONVERGENT B0 ;  /* 0x0000000000007941 */ /* 0x000fea0003800200 */
.L_x_0:
[----:B0-----:R-:W0:Y:S01]  /*26d0*/  LDC R6, c[0x0][0x38c] ;  /* 0x0000e300ff067b82 */ /* 0x001e220000000800 */
[----:B------:R-:W-:Y:S01]  /*26e0*/  SHF.R.U32.HI R2, RZ, 0x2, R3 ;  /* 0x00000002ff027819 */ /* 0x000fe20000011603 */
[----:B------:R-:W1:Y:S03]  /*26f0*/  LDCU.64 UR4, c[0x0][0x380] ;  /* 0x00007000ff0477ac */ /* 0x000e660008000a00 */
[----:B------:R-:W-:Y:S01]  /*2700*/  LOP3.LUT R2, R2, R3, RZ, 0x3c, !PT ;  /* 0x0000000302027212 */ /* 0x000fe200078e3cff */
[----:B------:R-:W-:-:S04]  /*2710*/  IMAD.SHL.U32 R3, R5, 0x10, RZ ;  /* 0x0000001005037824 */ /* 0x000fc800078e00ff */
[----:B------:R-:W-:-:S05]  /*2720*/  IMAD.SHL.U32 R4, R2, 0x2, RZ ;  /* 0x0000000202047824 */ /* 0x000fca00078e00ff */
[----:B------:R-:W-:-:S04]  /*2730*/  LOP3.LUT R4, R2, R4, R3, 0x96, !PT ;  /* 0x0000000402047212 */ /* 0x000fc800078e9603 */
[----:B------:R-:W-:Y:S01]  /*2740*/  LOP3.LUT R4, R4, R5, RZ, 0x3c, !PT ;  /* 0x0000000504047212 */ /* 0x000fe200078e3cff */
[----:B------:R-:W-:Y:S01]  /*2750*/  IMAD.MOV.U32 R5, RZ, RZ, 0x2f800000 ;  /* 0x2f800000ff057424 */ /* 0x000fe200078e00ff */
[----:B-1----:R-:W-:Y:S02]  /*2760*/  LEA R2, P0, R0, UR4, 0x2 ;  /* 0x0000000400027c11 */ /* 0x002fe4000f8010ff */
[----:B0-----:R-:W-:-:S05]  /*2770*/  LOP3.LUT R6, R6, 0xaad26b49, RZ, 0x3c, !PT ;  /* 0xaad26b4906067812 */ /* 0x001fca00078e3cff */
[----:B------:R-:W-:-:S05]  /*2780*/  IMAD R3, R6, 0x4182bed5, RZ ;  /* 0x4182bed506037824 */ /* 0x000fca00078e02ff */
[----:B------:R-:W-:Y:S02]  /*2790*/  IADD3 R4, PT, PT, R3, -0x26039c23, R4 ;  /* 0xd9fc63dd03047810 */ /* 0x000fe40007ffe004 */
[----:B------:R-:W-:Y:S02]  /*27a0*/  SHF.R.S32.HI R3, RZ, 0x1f, R0 ;  /* 0x0000001fff037819 */ /* 0x000fe40000011400 */
[----:B------:R-:W-:Y:S02]  /*27b0*/  I2FP.F32.U32 R4, R4 ;  /* 0x0000000400047245 */ /* 0x000fe40000201000 */
[----:B------:R-:W-:-:S03]  /*27c0*/  LEA.HI.X R3, R0, UR5, R3, 0x2, P0 ;  /* 0x0000000500037c11 */ /* 0x000fc600080f1403 */
[----:B------:R-:W-:-:S05]  /*27d0*/  FFMA R5, R4, R5, 1.1641532182693481445e-10 ;  /* 0x2f00000004057423 */ /* 0x000fca0000000005 */
[----:B------:R-:W-:Y:S01]  /*27e0*/  STG.E desc[UR6][R2.64], R5 ;  /* 0x0000000502007986 */ /* 0x000fe2000c101906 */
[----:B------:R-:W-:Y:S05]  /*27f0*/  EXIT ;  /* 0x000000000000794d */ /* 0x000fea0003800000 */
.L_x_11:
[----:B------:R-:W-:-:S00]  /*2800*/  BRA `(.L_x_11) ;  /* 0xfffffffc00fc7947 */ /* 0x000fc0000383ffff */
[----:B------:R-:W-:-:S00]  /*2810*/  NOP ;  /* 0x0000000000007918 */ /* 0x000fc00000000000 */
        /* <DEDUP_REMOVED lines=14> */
.L_x_52:


//--------------------- .text._Z6verifyPfS_Pii    --------------------------
	.section	.text._Z6verifyPfS_Pii,"ax",@progbits
	.align	128
        .global         _Z6verifyPfS_Pii
        .type           _Z6verifyPfS_Pii,@function
        .size           _Z6verifyPfS_Pii,(.L_x_53 - _Z6verifyPfS_Pii)
        .other          _Z6verifyPfS_Pii,@"STO_CUDA_ENTRY STV_DEFAULT"
_Z6verifyPfS_Pii:
.text._Z6verifyPfS_Pii:
[----:B------:R-:W-:Y:S01]  /*0000*/  LDC R1, c[0x0][0x37c] ;  /* 0x0000df00ff017b82 */ /* 0x000fe20000000800 */
[----:B------:R-:W0:Y:S07]  /*0010*/  S2R R3, SR_TID.Y ;  /* 0x0000000000037919 */ /* 0x000e2e0000002200 */
[----:B------:R-:W0:Y:S01]  /*0020*/  LDC R0, c[0x0][0x364] ;  /* 0x0000d900ff007b82 */ /* 0x000e220000000800 */
[----:B------:R-:W1:Y:S01]  /*0030*/  LDCU UR6, c[0x0][0x398] ;  /* 0x00007300ff0677ac */ /* 0x000e620008000800 */
[----:B------:R-:W2:Y:S06]  /*0040*/  S2R R2, SR_TID.X ;  /* 0x0000000000027919 */ /* 0x000eac0000002100 */
[----:B------:R-:W0:Y:S08]  /*0050*/  S2UR UR4, SR_CTAID.Y ;  /* 0x00000000000479c3 */ /* 0x000e300000002600 */
[----:B------:R-:W2:Y:S08]  /*0060*/  S2UR UR5, SR_CTAID.X ;  /* 0x00000000000579c3 */ /* 0x000eb00000002500 */
[----:B------:R-:W2:Y:S01]  /*0070*/  LDC R7, c[0x0][0x360] ;  /* 0x0000d800ff077b82 */ /* 0x000ea20000000800 */
[----:B0-----:R-:W-:-:S02]  /*0080*/  IMAD R0, R0, UR4, R3 ;  /* 0x0000000400007c24 */ /* 0x001fc4000f8e0203 */
[----:B--2---:R-:W-:-:S05]  /*0090*/  IMAD R7, R7, UR5, R2 ;  /* 0x0000000507077c24 */ /* 0x004fca000f8e0202 */
[----:B------:R-:W-:-:S04]  /*00a0*/  VIMNMX R2, PT, PT, R0, R7, !PT ;  /* 0x0000000700027248 */ /* 0x000fc80007fe0100 */
[----:B-1----:R-:W-:-:S13]  /*00b0*/  ISETP.GE.AND P0, PT, R2, UR6, PT ;  /* 0x0000000602007c0c */ /* 0x002fda000bf06270 */
[----:B------:R-:W-:Y:S05]  /*00c0*/  @P0 EXIT ;  /* 0x000000000000094d */ /* 0x000fea0003800000 */
[----:B------:R-:W0:Y:S01]  /*00d0*/  LDC.64 R2, c[0x0][0x380] ;  /* 0x0000e000ff027b82 */ /* 0x000e220000000a00 */
[----:B------:R-:W1:Y:S01]  /*00e0*/  LDCU.64 UR4, c[0x0][0x358] ;  /* 0x00006b00ff0477ac */ /* 0x000e620008000a00 */
[----:B------:R-:W-:-:S06]  /*00f0*/  IMAD R7, R0, UR6, R7 ;  /* 0x0000000600077c24 */ /* 0x000fcc000f8e0207 */
[----:B------:R-:W2:Y:S01]  /*0100*/  LDC.64 R4, c[0x0][0x388] ;  /* 0x0000e200ff047b82 */ /* 0x000ea20000000a00 */
[----:B0-----:R-:W-:-:S06]  /*0110*/  IMAD.WIDE R2, R7, 0x4, R2 ;  /* 0x0000000407027825 */ /* 0x001fcc00078e0202 */
[----:B-1----:R-:W3:Y:S01]  /*0120*/  LDG.E R2, desc[UR4][R2.64] ;  /* 0x0000000402027981 */ /* 0x002ee2000c1e1900 */
[----:B--2---:R-:W-:-:S06]  /*0130*/  IMAD.WIDE R4, R7, 0x4, R4 ;  /* 0x0000000407047825 */ /* 0x004fcc00078e0204 */
[----:B------:R-:W3:Y:S01]  /*0140*/  LDG.E R5, desc[UR4][R4.64] ;  /* 0x0000000404057981 */ /* 0x000ee2000c1e1900 */
[----:B------:R-:W-:Y:S01]  /*0150*/  UMOV UR8, 0xd2f1a9fc ;  /* 0xd2f1a9fc00087882 */ /* 0x000fe20000000000 */
[----:B------:R-:W-:Y:S01]  /*0160*/  UMOV UR9, 0x3f50624d ;  /* 0x3f50624d00097882 */ /* 0x000fe20000000000 */
[----:B---3--:R-:W-:-:S06]  /*0170*/  FADD R6, R2, -R5 ;  /* 0x8000000502067221 */ /* 0x008fcc0000000000 */
[----:B------:R-:W0:Y:S02]  /*0180*/  F2F.F64.F32 R6, |R6| ;  /* 0x4000000600067310 */ /* 0x000e240000201800 */
[----:B0-----:R-:W-:-:S14]  /*0190*/  DSETP.GT.AND P0, PT, R6, UR8, PT ;  /* 0x0000000806007e2a */ /* 0x001fdc000bf04000 */
[----:B------:R-:W-:Y:S05]  /*01a0*/  @!P0 EXIT ;  /* 0x000000000000894d */ /* 0x000fea0003800000 */
[----:B------:R-:W0:Y:S01]  /*01b0*/  S2R R0, SR_LANEID ;  /* 0x0000000000007919 */ /* 0x000e220000000000 */
[----:B------:R-:W1:Y:S01]  /*01c0*/  LDC.64 R2, c[0x0][0x390] ;  /* 0x0000e400ff027b82 */ /* 0x000e620000000a00 */
[----:B------:R-:W-:Y:S02]  /*01d0*/  VOTEU.ANY UR6, UPT, PT ;  /* 0x0000000000067886 */ /* 0x000fe400038e0100 */
[----:B------:R-:W-:Y:S02]  /*01e0*/  UFLO.U32 UR7, UR6 ;  /* 0x00000006000772bd */ /* 0x000fe400080e0000 */
[----:B------:R-:W1:Y:S04]  /*01f0*/  POPC R5, UR6 ;  /* 0x0000000600057d09 */ /* 0x000e680008000000 */
[----:B0-----:R-:W-:-:S13]  /*0200*/  ISETP.EQ.U32.AND P0, PT, R0, UR7, PT ;  /* 0x0000000700007c0c */ /* 0x001fda000bf02070 */
[----:B-1----:R-:W-:Y:S01]  /*0210*/  @P0 REDG.E.ADD.STRONG.GPU desc[UR4][R2.64], R5 ;  /* 0x000000050200098e */ /* 0x002fe2000c12e104 */
[----:B------:R-:W-:Y:S05]  /*0220*/  EXIT ;  /* 0x000000000000794d */ /* 0x000fea0003800000 */
.L_x_12:
        /* <DEDUP_REMOVED lines=13> */
.L_x_53:


//--------------------- .text._Z8heNormalPfij     --------------------------
	.section	.text._Z8heNormalPfij,"ax",@progbits
	.align	128
        .global         _Z8heNormalPfij
        .type           _Z8heNormalPfij,@function
        .size           _Z8heNormalPfij,(.L_x_51 - _Z8heNormalPfij)
        .other          _Z8heNormalPfij,@"STO_CUDA_ENTRY STV_DEFAULT"
_Z8heNormalPfij:
.text._Z8heNormalPfij:
[----:B------:R-:W0:Y:S01]  /*0000*/  LDC R1, c[0x0][0x37c] ;  /* 0x0000df00ff017b82 */ /* 0x000e220000000800 */
[----:B------:R-:W1:Y:S01]  /*0010*/  S2R R3, SR_TID.X ;  /* 0x0000000000037919 */ /* 0x000e620000002100 */
[----:B------:R-:W2:Y:S06]  /*0020*/  LDCU UR4, c[0x0][0x388] ;  /* 0x00007100ff0477ac */ /* 0x000eac0008000800 */
[----:B------:R-:W1:Y:S01]  /*0030*/  S2UR UR6, SR_CTAID.X ;  /* 0x00000000000679c3 */ /* 0x000e620000002500 */
[----:B0-----:R-:W-:-:S07]  /*0040*/  VIADD R1, R1, 0xffffffd0 ;  /* 0xffffffd001017836 */ /* 0x001fce0000000000 */
[----:B------:R-:W1:Y:S01]  /*0050*/  LDC R8, c[0x0][0x360] ;  /* 0x0000d800ff087b82 */ /* 0x000e620000000800 */
[----:B--2---:R-:W-:-:S04]  /*0060*/  USHF.L.U32 UR4, UR4, 0x1, URZ ;  /* 0x0000000104047899 */ /* 0x004fc800080006ff */
[----:B------:R-:W-:-:S04]  /*0070*/  UIMAD UR5, UR4, UR4, UR4 ;  /* 0x00000004040572a4 */ /* 0x000fc8000f8e0204 */
[----:B------:R-:W-:Y:S01]  /*0080*/  UIADD3 UR5, UPT, UPT, UR4, 0x1, UR5 ;  /* 0x0000000104057890 */ /* 0x000fe2000fffe005 */
[----:B-1----:R-:W-:-:S05]  /*0090*/  IMAD R8, R8, UR6, R3 ;  /* 0x0000000608087c24 */ /* 0x002fca000f8e0203 */
[----:B------:R-:W-:-:S13]  /*00a0*/  ISETP.GE.AND P0, PT, R8, UR5, PT ;  /* 0x0000000508007c0c */ /* 0x000fda000bf06270 */
[----:B------:R-:W-:Y:S05]  /*00b0*/  @P0 EXIT ;  /* 0x000000000000094d */ /* 0x000fea0003800000 */
[----:B------:R-:W-:Y:S01]  /*00c0*/  I2FP.F32.U32 R3, UR5 ;  /* 0x0000000500037c45 */ /* 0x000fe20008201000 */
[----:B------:R-:W-:Y:S02]  /*00d0*/  UMOV UR4, 0x40000000 ;  /* 0x4000000000047882 */ /* 0x000fe40000000000 */
[----:B------:R-:W-:Y:S01]  /*00e0*/  IMAD.U32 R4, RZ, RZ, UR4 ;  /* 0x00000004ff047e24 */ /* 0x000fe2000f8e00ff */
[----:B------:R-:W0:Y:S08]  /*00f0*/  MUFU.RCP R0, R3 ;  /* 0x0000000300007308 */ /* 0x000e300000001000 */
[----:B------:R-:W1:Y:S01]  /*0100*/  FCHK P0, R4, R3 ;  /* 0x0000000304007302 */ /* 0x000e620000000000 */
[----:B0-----:R-:W-:-:S04]  /*0110*/  FFMA R5, -R3, R0, 1 ;  /* 0x3f80000003057423 */ /* 0x001fc80000000100 */
[----:B------:R-:W-:-:S04]  /*0120*/  FFMA R0, R0, R5, R0 ;  /* 0x0000000500007223 */ /* 0x000fc80000000000 */
[----:B------:R-:W-:-:S04]  /*0130*/  FFMA R9, R0, 2, RZ ;  /* 0x4000000000097823 */ /* 0x000fc800000000ff */
[----:B------:R-:W-:-:S04]  /*0140*/  FFMA R2, -R3, R9, 2 ;  /* 0x4000000003027423 */ /* 0x000fc80000000109 */
[----:B------:R-:W-:Y:S01]  /*0150*/  FFMA R9, R0, R2, R9 ;  /* 0x0000000200097223 */ /* 0x000fe20000000009 */
[----:B-1----:R-:W-:Y:S06]  /*0160*/  @!P0 BRA `(.L_x_13) ;  /* 0x00000000000c8947 */ /* 0x002fec0003800000 */
[----:B------:R-:W-:-:S07]  /*0170*/  MOV R2, 0x190 ;  /* 0x0000019000027802 */ /* 0x000fce0000000f00 */
[----:B------:R-:W-:Y:S05]  /*0180*/  CALL.REL.NOINC `($__internal_1_$__cuda_sm3x_div_rn_noftz_f32_slowpath) ;  /* 0x0000002c00507944 */ /* 0x000fea0003c00000 */
[----:B------:R-:W-:-:S07]  /*0190*/  IMAD.MOV.U32 R9, RZ, RZ, R6 ;  /* 0x000000ffff097224 */ /* 0x000fce00078e0006 */
.L_x_13:
[----:B------:R-:W0:Y:S01]  /*01a0*/  LDC R0, c[0x0][0x38c] ;  /* 0x0000e300ff007b82 */ /* 0x000e220000000800 */
[----:B------:R-:W-:Y:S01]  /*01b0*/  IMAD.MOV.U32 R7, RZ, RZ, -0x75bd8fc ;  /* 0xf8a42704ff077424 */ /* 0x000fe200078e00ff */
[----:B------:R-:W-:Y:S01]  /*01c0*/  ISETP.NE.AND P0, PT, R8, RZ, PT ;  /* 0x000000ff0800720c */ /* 0x000fe20003f05270 */
[----:B------:R-:W-:Y:S01]  /*01d0*/  IMAD.MOV.U32 R4, RZ, RZ, -0x23270784 ;  /* 0xdcd8f87cff047424 */ /* 0x000fe200078e00ff */
[----:B------:R-:W1:Y:S01]  /*01e0*/  LDCU.64 UR6, c[0x0][0x358] ;  /* 0x00006b00ff0677ac */ /* 0x000e620008000a00 */
[----:B------:R-:W-:Y:S01]  /*01f0*/  BSSY.RECONVERGENT B0, `(.L_x_14) ;  /* 0x000025e000007945 */ /* 0x000fe20003800200 */
[----:B0-----:R-:W-:-:S05]  /*0200*/  LOP3.LUT R0, R0, 0xaad26b49, RZ, 0x3c, !PT ;  /* 0xaad26b4900007812 */ /* 0x001fca00078e3cff */
[----:B------:R-:W-:-:S04]  /*0210*/  IMAD R0, R0, 0x4182bed5, RZ ;  /* 0x4182bed500007824 */ /* 0x000fc800078e02ff */
[C---:B------:R-:W-:Y:S01]  /*0220*/  VIADD R5, R0.reuse, 0x583f19 ;  /* 0x00583f1900057836 */ /* 0x040fe20000000000 */
[C---:B------:R-:W-:Y:S01]  /*0230*/  LOP3.LUT R6, R0.reuse, 0x159a55e5, RZ, 0x3c, !PT ;  /* 0x159a55e500067812 */ /* 0x040fe200078e3cff */
[C---:B------:R-:W-:Y:S02]  /*0240*/  VIADD R2, R0.reuse, 0xd9f6dc18 ;  /* 0xd9f6dc1800027836 */ /* 0x040fe40000000000 */
[----:B------:R-:W-:Y:S01]  /*0250*/  VIADD R3, R0, 0x75bcd15 ;  /* 0x075bcd1500037836 */ /* 0x000fe20000000000 */
[----:B------:R0:W-:Y:S01]  /*0260*/  STL.64 [R1+0x10], R4 ;  /* 0x0000100401007387 */ /* 0x0001e20000100a00 */
[----:B------:R-:W-:-:S03]  /*0270*/  SHF.R.S32.HI R0, RZ, 0x1f, R8 ;  /* 0x0000001fff007819 */ /* 0x000fc60000011408 */
[----:B------:R0:W-:Y:S04]  /*0280*/  STL.64 [R1], R2 ;  /* 0x0000000201007387 */ /* 0x0001e80000100a00 */
[----:B------:R0:W-:Y:S01]  /*0290*/  STL.64 [R1+0x8], R6 ;  /* 0x0000080601007387 */ /* 0x0001e20000100a00 */
[----:B-1----:R-:W-:Y:S05]  /*02a0*/  @!P0 BRA `(.L_x_15) ;  /* 0x0000002400488947 */ /* 0x002fea0003800000 */
[----:B------:R-:W-:Y:S02]  /*02b0*/  IMAD.MOV.U32 R13, RZ, RZ, R0 ;  /* 0x000000ffff0d7224 */ /* 0x000fe400078e0000 */
[----:B------:R-:W-:Y:S02]  /*02c0*/  IMAD.MOV.U32 R12, RZ, RZ, RZ ;  /* 0x000000ffff0c7224 */ /* 0x000fe400078e00ff */
[----:B0-----:R-:W-:-:S07]  /*02d0*/  IMAD.MOV.U32 R2, RZ, RZ, R8 ;  /* 0x000000ffff027224 */ /* 0x001fce00078e0008 */
.L_x_24:
[----:B------:R-:W-:Y:S01]  /*02e0*/  LOP3.LUT R0, R2, 0x3, RZ, 0xc0, !PT ;  /* 0x0000000302007812 */ /* 0x000fe200078ec0ff */
[----:B------:R-:W-:Y:S03]  /*02f0*/  BSSY.RECONVERGENT B1, `(.L_x_16) ;  /* 0x0000247000017945 */ /* 0x000fe60003800200 */
[----:B------:R-:W-:-:S04]  /*0300*/  ISETP.NE.U32.AND P0, PT, R0, RZ, PT ;  /* 0x000000ff0000720c */ /* 0x000fc80003f05070 */
[----:B------:R-:W-:-:S13]  /*0310*/  ISETP.NE.AND.EX P0, PT, RZ, RZ, PT, P0 ;  /* 0x000000ffff00720c */ /* 0x000fda0003f05300 */
[----:B0-----:R-:W-:Y:S05]  /*0320*/  @!P0 BRA `(.L_x_17) ;  /* 0x00000024000c8947 */ /* 0x001fea0003800000 */
[----:B------:R-:W0:Y:S01]  /*0330*/  LDC.64 R10, c[0x4][RZ] ;  /* 0x01000000ff0a7b82 */ /* 0x000e220000000a00 */
[----:B------:R-:W-:Y:S01]  /*0340*/  IMAD.MOV.U32 R0, RZ, RZ, RZ ;  /* 0x000000ffff007224 */ /* 0x000fe200078e00ff */
[----:B------:R-:W-:Y:S02]  /*0350*/  CS2R R4, SRZ ;  /* 0x0000000000047805 */ /* 0x000fe4000001ff00 */
[----:B------:R-:W-:Y:S01]  /*0360*/  CS2R R6, SRZ ;  /* 0x0000000000067805 */ /* 0x000fe2000001ff00 */
[----:B------:R-:W-:Y:S02]  /*0370*/  IMAD.MOV.U32 R3, RZ, RZ, RZ ;  /* 0x000000ffff037224 */ /* 0x000fe400078e00ff */
[----:B0-----:R-:W-:-:S07]  /*0380*/  IMAD.WIDE.U32 R10, R12, 0xc80, R10 ;  /* 0x00000c800c0a7825 */ /* 0x001fce00078e000a */
.L_x_19:
[----:B------:R-:W-:-:S06]  /*0390*/  IMAD R16, R0, 0x4, R1 ;  /* 0x0000000400107824 */ /* 0x000fcc00078e0201 */
[----:B------:R-:W5:Y:S01]  /*03a0*/  LDL R16, [R16+0x4] ;  /* 0x0000040010107983 */ /* 0x000f620000100800 */
[----:B------:R-:W-:-:S05]  /*03b0*/  UMOV UR4, URZ ;  /* 0x000000ff00047c82 */ /* 0x000fca0008000000 */
.L_x_18:
        /* <DEDUP_REMOVED lines=17> */
[----:B------:R-:W4:Y:S01]  /*04d0*/  @P3 LDG.E R25, desc[UR6][R14.64+0x48] ;  /* 0x000048060e193981 */ /* 0x000f22000c1e1900 */
[----:B--2---:R-:W-:-:S03]  /*04e0*/  @!P0 LOP3.LUT R5, R5, R20, RZ, 0x3c, !PT ;  /* 0x0000001405058212 */ /* 0x004fc600078e3cff */
[----:B------:R-:W2:Y:S01]  /*04f0*/  @P1 LDG.E R20, desc[UR6][R14.64+0x14] ;  /* 0x000014060e141981 */ /* 0x000ea2000c1e1900 */
[----:B---3--:R-:W-:-:S03]  /*0500*/  @P1 LOP3.LUT R5, R5, R22, RZ, 0x3c, !PT ;  /* 0x0000001605051212 */ /* 0x008fc600078e3cff */
[----:B------:R-:W3:Y:S01]  /*0510*/  @P1 LDG.E R22, desc[UR6][R14.64+0x1c] ;  /* 0x00001c060e161981 */ /* 0x000ee2000c1e1900 */
[----:B----4-:R-:W-:-:S03]  /*0520*/  @P2 LOP3.LUT R5, R5, R24, RZ, 0x3c, !PT ;  /* 0x0000001805052212 */ /* 0x010fc600078e3cff */
[----:B------:R-:W4:Y:S01]  /*0530*/  @P2 LDG.E R24, desc[UR6][R14.64+0x28] ;  /* 0x000028060e182981 */ /* 0x000f22000c1e1900 */
[----:B------:R-:W-:-:S03]  /*0540*/  @P3 LOP3.LUT R5, R5, R26, RZ, 0x3c, !PT ;  /* 0x0000001a05053212 */ /* 0x000fc600078e3cff */
[----:B------:R-:W3:Y:S01]  /*0550*/  @P6 LDG.E R26, desc[UR6][R14.64+0x88] ;  /* 0x000088060e1a6981 */ /* 0x000ee2000c1e1900 */
[----:B------:R-:W-:Y:S02]  /*0560*/  @P4 LOP3.LUT R5, R5, R28, RZ, 0x3c, !PT ;  /* 0x0000001c05054212 */ /* 0x000fe400078e3cff */
[----:B------:R-:W-:Y:S02]  /*0570*/  @!P0 LOP3.LUT R3, R3, R18, RZ, 0x3c, !PT ;  /* 0x0000001203038212 */ /* 0x000fe400078e3cff */
[----:B------:R-:W3:Y:S01]  /*0580*/  @!P0 LDG.E R18, desc[UR6][R14.64+0x8] ;  /* 0x000008060e128981 */ /* 0x000ee2000c1e1900 */
[----:B------:R-:W-:-:S03]  /*0590*/  @!P0 LOP3.LUT R6, R6, R17, RZ, 0x3c, !PT ;  /* 0x0000001106068212 */ /* 0x000fc600078e3cff */
[----:B------:R-:W3:Y:S01]  /*05a0*/  @!P0 LDG.E R17, desc[UR6][R14.64+0xc] ;  /* 0x00000c060e118981 */ /* 0x000ee2000c1e1900 */
[----:B------:R-:W-:-:S03]  /*05b0*/  @P5 LOP3.LUT R5, R5, R19, RZ, 0x3c, !PT ;  /* 0x0000001305055212 */ /* 0x000fc600078e3cff */
[----:B------:R-:W3:Y:S01]  /*05c0*/  @P1 LDG.E R19, desc[UR6][R14.64+0x18] ;  /* 0x000018060e131981 */ /* 0x000ee2000c1e1900 */
[----:B--2---:R-:W-:-:S03]  /*05d0*/  @P1 LOP3.LUT R3, R3, R20, RZ, 0x3c, !PT ;  /* 0x0000001403031212 */ /* 0x004fc600078e3cff */
[----:B------:R-:W2:Y:S01]  /*05e0*/  @P3 LDG.E R20, desc[UR6][R14.64+0x3c] ;  /* 0x00003c060e143981 */ /* 0x000ea2000c1e1900 */
[----:B----4-:R-:W-:-:S03]  /*05f0*/  @P2 LOP3.LUT R3, R3, R24, RZ, 0x3c, !PT ;  /* 0x0000001803032212 */ /* 0x010fc600078e3cff */
[----:B------:R-:W4:Y:S01]  /*0600*/  @P4 LDG.E R24, desc[UR6][R14.64+0x50] ;  /* 0x000050060e184981 */ /* 0x000f22000c1e1900 */
[----:B---3--:R-:W-:-:S03]  /*0610*/  @!P0 LOP3.LUT R7, R7, R18, RZ, 0x3c, !PT ;  /* 0x0000001207078212 */ /* 0x008fc600078e3cff */
[----:B------:R-:W3:Y:S01]  /*0620*/  @P2 LDG.E R18, desc[UR6][R14.64+0x30] ;  /* 0x000030060e122981 */ /* 0x000ee2000c1e1900 */
[----:B------:R-:W-:-:S03]  /*0630*/  @!P0 LOP3.LUT R4, R4, R17, RZ, 0x3c, !PT ;  /* 0x0000001104048212 */ /* 0x000fc600078e3cff */
[----:B------:R-:W3:Y:S01]  /*0640*/  @P2 LDG.E R17, desc[UR6][R14.64+0x2c] ;  /* 0x00002c060e112981 */ /* 0x000ee2000c1e1900 */
[----:B------:R-:W-:-:S03]  /*0650*/  @P1 LOP3.LUT R6, R6, R19, RZ, 0x3c, !PT ;  /* 0x0000001306061212 */ /* 0x000fc600078e3cff */
[----:B------:R-:W3:Y:S01]  /*0660*/  @P2 LDG.E R19, desc[UR6][R14.64+0x34] ;  /* 0x000034060e132981 */ /* 0x000ee2000c1e1900 */
[----:B------:R-:W-:Y:S02]  /*0670*/  @P1 LOP3.LUT R7, R7, R22, RZ, 0x3c, !PT ;  /* 0x0000001607071212 */ /* 0x000fe400078e3cff */
[----:B------:R-:W-:Y:S01]  /*0680*/  @P1 LOP3.LUT R4, R4, R23, RZ, 0x3c, !PT ;  /* 0x0000001704041212 */ /* 0x000fe200078e3cff */
[----:B------:R-:W3:Y:S04]  /*0690*/  @P3 LDG.E R22, desc[UR6][R14.64+0x44] ;  /* 0x000044060e163981 */ /* 0x000ee8000c1e1900 */
[----:B------:R-:W3:Y:S01]  /*06a0*/  @P3 LDG.E R23, desc[UR6][R14.64+0x40] ;  /* 0x000040060e173981 */ /* 0x000ee2000c1e1900 */
[----:B--2---:R-:W-:-:S03]  /*06b0*/  @P3 LOP3.LUT R3, R3, R20, RZ, 0x3c, !PT ;  /* 0x0000001403033212 */ /* 0x004fc600078e3cff */
[----:B------:R-:W2:Y:S01]  /*06c0*/  @P5 LDG.E R20, desc[UR6][R14.64+0x64] ;  /* 0x000064060e145981 */ /* 0x000ea2000c1e1900 */
[----:B----4-:R-:W-:-:S03]  /*06d0*/  @P4 LOP3.LUT R3, R3, R24, RZ, 0x3c, !PT ;  /* 0x0000001803034212 */ /* 0x010fc600078e3cff */
[----:B------:R-:W4:Y:S01]  /*06e0*/  @P6 LDG.E R24, desc[UR6][R14.64+0x78] ;  /* 0x000078060e186981 */ /* 0x000f22000c1e1900 */
[----:B---3--:R-:W-:-:S03]  /*06f0*/  @P2 LOP3.LUT R7, R7, R18, RZ, 0x3c, !PT ;  /* 0x0000001207072212 */ /* 0x008fc600078e3cff */
[----:B------:R-:W3:Y:S01]  /*0700*/  @P4 LDG.E R18, desc[UR6][R14.64+0x58] ;  /* 0x000058060e124981 */ /* 0x000ee2000c1e1900 */
[----:B------:R-:W-:-:S03]  /*0710*/  @P2 LOP3.LUT R6, R6, R17, RZ, 0x3c, !PT ;  /* 0x0000001106062212 */ /* 0x000fc600078e3cff */
[----:B------:R-:W3:Y:S01]  /*0720*/  @P4 LDG.E R17, desc[UR6][R14.64+0x54] ;  /* 0x000054060e114981 */ /* 0x000ee2000c1e1900 */
[----:B------:R-:W-:-:S03]  /*0730*/  @P2 LOP3.LUT R4, R4, R19, RZ, 0x3c, !PT ;  /* 0x0000001304042212 */ /* 0x000fc600078e3cff */
[----:B------:R-:W3:Y:S01]  /*0740*/  @P4 LDG.E R19, desc[UR6][R14.64+0x5c] ;  /* 0x00005c060e134981 */ /* 0x000ee2000c1e1900 */
[----:B------:R-:W-:Y:S02]  /*0750*/  @P3 LOP3.LUT R7, R7, R22, RZ, 0x3c, !PT ;  /* 0x0000001607073212 */ /* 0x000fe400078e3cff */
[----:B------:R-:W-:Y:S01]  /*0760*/  @P3 LOP3.LUT R4, R4, R25, RZ, 0x3c, !PT ;  /* 0x0000001904043212 */ /* 0x000fe200078e3cff */
[----:B------:R-:W3:Y:S01]  /*0770*/  @P5 LDG.E R22, desc[UR6][R14.64+0x6c] ;  /* 0x00006c060e165981 */ /* 0x000ee2000c1e1900 */
[----:B------:R-:W-:-:S03]  /*0780*/  @P3 LOP3.LUT R6, R6, R23, RZ, 0x3c, !PT ;  /* 0x0000001706063212 */ /* 0x000fc600078e3cff */
[----:B------:R-:W3:Y:S04]  /*0790*/  @P5 LDG.E R23, desc[UR6][R14.64+0x68] ;  /* 0x000068060e175981 */ /* 0x000ee8000c1e1900 */
[----:B------:R-:W3:Y:S01]  /*07a0*/  @P5 LDG.E R25, desc[UR6][R14.64+0x70] ;  /* 0x000070060e195981 */ /* 0x000ee2000c1e1900 */
[----:B------:R-:W-:Y:S02]  /*07b0*/  LOP3.LUT P0, RZ, R21, 0x80, RZ, 0xc0, !PT ;  /* 0x0000008015ff7812 */ /* 0x000fe4000780c0ff */
[----:B--2---:R-:W-:-:S11]  /*07c0*/  @P5 LOP3.LUT R3, R3, R20, RZ, 0x3c, !PT ;  /* 0x0000001403035212 */ /* 0x004fd600078e3cff */
        /* <DEDUP_REMOVED lines=15> */
[----:B------:R-:W-:Y:S02]  /*08c0*/  @P6 LOP3.LUT R5, R5, R26, RZ, 0x3c, !PT ;  /* 0x0000001a05056212 */ /* 0x000fe400078e3cff */
[----:B--2---:R-:W-:Y:S02]  /*08d0*/  @P0 LOP3.LUT R3, R3, R20, RZ, 0x3c, !PT ;  /* 0x0000001403030212 */ /* 0x004fe400078e3cff */
[----:B----4-:R-:W-:Y:S02]  /*08e0*/  @P0 LOP3.LUT R5, R5, R24, RZ, 0x3c, !PT ;  /* 0x0000001805050212 */ /* 0x010fe400078e3cff */
[----:B---3--:R-:W-:Y:S02]  /*08f0*/  @P6 LOP3.LUT R7, R7, R18, RZ, 0x3c, !PT ;  /* 0x0000001207076212 */ /* 0x008fe400078e3cff */
[----:B------:R-:W-:Y:S02]  /*0900*/  @P6 LOP3.LUT R6, R6, R17, RZ, 0x3c, !PT ;  /* 0x0000001106066212 */ /* 0x000fe400078e3cff */
[----:B------:R-:W-:-:S02]  /*0910*/  @P6 LOP3.LUT R4, R4, R19, RZ, 0x3c, !PT ;  /* 0x0000001304046212 */ /* 0x000fc400078e3cff */
[----:B------:R-:W-:Y:S02]  /*0920*/  @P0 LOP3.LUT R7, R7, R22, RZ, 0x3c, !PT ;  /* 0x0000001607070212 */ /* 0x000fe400078e3cff */
[----:B------:R-:W-:Y:S02]  /*0930*/  @P0 LOP3.LUT R6, R6, R23, RZ, 0x3c, !PT ;  /* 0x0000001706060212 */ /* 0x000fe400078e3cff */
        /* <DEDUP_REMOVED lines=34> */
[----:B---3--:R-:W-:Y:S02]  /*0b60*/  @P2 LOP3.LUT R6, R6, R17, RZ, 0x3c, !PT ;  /* 0x0000001106062212 */ /* 0x008fe400078e3cff */
[----:B------:R-:W-:Y:S01]  /*0b70*/  @P1 LOP3.LUT R4, R4, R25, RZ, 0x3c, !PT ;  /* 0x0000001904041212 */ /* 0x000fe200078e3cff */
[----:B------:R-:W3:Y:S03]  /*0b80*/  @P5 LDG.E R17, desc[UR6][R14.64+0x110] ;  /* 0x000110060e115981 */ /* 0x000ee6000c1e1900 */
[----:B----4-:R-:W-:Y:S02]  /*0b90*/  @P2 LOP3.LUT R4, R4, R19, RZ, 0x3c, !PT ;  /* 0x0000001304042212 */ /* 0x010fe400078e3cff */
[----:B------:R-:W4:Y:S01]  /*0ba0*/  @P4 LDG.E R19, desc[UR6][R14.64+0xf4] ;  /* 0x0000f4060e134981 */ /* 0x000f22000c1e1900 */
        /* <DEDUP_REMOVED lines=12> */
[----:B--2---:R-:W-:-:S03]  /*0c70*/  @P4 LOP3.LUT R3, R3, R18, RZ, 0x3c, !PT ;  /* 0x0000001203034212 */ /* 0x004fc600078e3cff */
[----:B------:R-:W2:Y:S01]  /*0c80*/  @P5 LDG.E R18, desc[UR6][R14.64+0x114] ;  /* 0x000114060e125981 */ /* 0x000ea2000c1e1900 */
[----:B------:R-:W-:-:S03]  /*0c90*/  @P3 LOP3.LUT R5, R5, R20, RZ, 0x3c, !PT ;  /* 0x0000001405053212 */ /* 0x000fc600078e3cff */
[----:B------:R-:W2:Y:S01]  /*0ca0*/  @P6 LDG.E R20, desc[UR6][R14.64+0x118] ;  /* 0x000118060e146981 */ /* 0x000ea2000c1e1900 */
[----:B----4-:R-:W-:-:S03]  /*0cb0*/  @P4 LOP3.LUT R6, R6, R19, RZ, 0x3c, !PT ;  /* 0x0000001306064212 */ /* 0x010fc600078e3cff */
[----:B------:R-:W4:Y:S01]  /*0cc0*/  @P6 LDG.E R19, desc[UR6][R14.64+0x11c] ;  /* 0x00011c060e136981 */ /* 0x000f22000c1e1900 */
[----:B---3--:R-:W-:-:S03]  /*0cd0*/  @P4 LOP3.LUT R7, R7, R22, RZ, 0x3c, !PT ;  /* 0x0000001607074212 */ /* 0x008fc600078e3cff */
[----:B------:R-:W3:Y:S01]  /*0ce0*/  @P6 LDG.E R22, desc[UR6][R14.64+0x120] ;  /* 0x000120060e166981 */ /* 0x000ee2000c1e1900 */
[----:B------:R-:W-:-:S03]  /*0cf0*/  @P4 LOP3.LUT R4, R4, R21, RZ, 0x3c, !PT ;  /* 0x0000001504044212 */ /* 0x000fc600078e3cff */
[----:B------:R-:W3:Y:S01]  /*0d00*/  @P0 LDG.E R21, desc[UR6][R14.64+0x130] ;  /* 0x000130060e150981 */ /* 0x000ee2000c1e1900 */
[----:B------:R-:W-:Y:S02]  /*0d10*/  @P4 LOP3.LUT R5, R5, R24, RZ, 0x3c, !PT ;  /* 0x0000001805054212 */ /* 0x000fe400078e3cff */
[----:B------:R-:W-:Y:S01]  /*0d20*/  @P5 LOP3.LUT R4, R4, R17, RZ, 0x3c, !PT ;  /* 0x0000001104045212 */ /* 0x000fe200078e3cff */
[----:B------:R-:W3:Y:S01]  /*0d30*/  @P6 LDG.E R24, desc[UR6][R14.64+0x128] ;  /* 0x000128060e186981 */ /* 0x000ee2000c1e1900 */
[----:B------:R-:W-:-:S03]  /*0d40*/  @P5 LOP3.LUT R3, R3, R26, RZ, 0x3c, !PT ;  /* 0x0000001a03035212 */ /* 0x000fc600078e3cff */
[----:B------:R-:W3:Y:S01]  /*0d50*/  @P6 LDG.E R17, desc[UR6][R14.64+0x124] ;  /* 0x000124060e116981 */ /* 0x000ee2000c1e1900 */
[----:B------:R-:W-:-:S03]  /*0d60*/  @P5 LOP3.LUT R7, R7, R28, RZ, 0x3c, !PT ;  /* 0x0000001c07075212 */ /* 0x000fc600078e3cff */
[----:B------:R-:W3:Y:S01]  /*0d70*/  @P0 LDG.E R26, desc[UR6][R14.64+0x12c] ;  /* 0x00012c060e1a0981 */ /* 0x000ee2000c1e1900 */
[----:B------:R-:W-:-:S03]  /*0d80*/  @P5 LOP3.LUT R6, R6, R23, RZ, 0x3c, !PT ;  /* 0x0000001706065212 */ /* 0x000fc600078e3cff */
[----:B------:R-:W3:Y:S04]  /*0d90*/  @P0 LDG.E R28, desc[UR6][R14.64+0x13c] ;  /* 0x00013c060e1c0981 */ /* 0x000ee8000c1e1900 */
[----:B------:R-:W3:Y:S01]  /*0da0*/  @P0 LDG.E R23, desc[UR6][R14.64+0x138] ;  /* 0x000138060e170981 */ /* 0x000ee2000c1e1900 */
[----:B--2---:R-:W-:-:S03]  /*0db0*/  @P5 LOP3.LUT R5, R5, R18, RZ, 0x3c, !PT ;  /* 0x0000001205055212 */ /* 0x004fc600078e3cff */
[----:B------:R-:W2:Y:S01]  /*0dc0*/  @P0 LDG.E R18, desc[UR6][R14.64+0x134] ;  /* 0x000134060e120981 */ /* 0x000ea2000c1e1900 */
[----:B------:R-:W-:-:S04]  /*0dd0*/  UIADD3 UR4, UPT, UPT, UR4, 0x10, URZ ;  /* 0x0000001004047890 */ /* 0x000fc8000fffe0ff */
[----:B------:R-:W-:Y:S01]  /*0de0*/  UISETP.NE.AND UP0, UPT, UR4, 0x20, UPT ;  /* 0x000000200400788c */ /* 0x000fe2000bf05270 */
[----:B------:R-:W-:Y:S02]  /*0df0*/  @P6 LOP3.LUT R3, R3, R20, RZ, 0x3c, !PT ;  /* 0x0000001403036212 */ /* 0x000fe400078e3cff */
[----:B----4-:R-:W-:Y:S02]  /*0e00*/  @P6 LOP3.LUT R6, R6, R19, RZ, 0x3c, !PT ;  /* 0x0000001306066212 */ /* 0x010fe400078e3cff */
[----:B---3--:R-:W-:Y:S02]  /*0e10*/  @P6 LOP3.LUT R7, R7, R22, RZ, 0x3c, !PT ;  /* 0x0000001607076212 */ /* 0x008fe400078e3cff */
[----:B------:R-:W-:Y:S02]  /*0e20*/  @P0 LOP3.LUT R6, R6, R21, RZ, 0x3c, !PT ;  /* 0x0000001506060212 */ /* 0x000fe400078e3cff */
[----:B------:R-:W-:Y:S02]  /*0e30*/  @P6 LOP3.LUT R5, R5, R24, RZ, 0x3c, !PT ;  /* 0x0000001805056212 */ /* 0x000fe400078e3cff */
[----:B------:R-:W-:-:S02]  /*0e40*/  @P6 LOP3.LUT R4, R4, R17, RZ, 0x3c, !PT ;  /* 0x0000001104046212 */ /* 0x000fc400078e3cff */
[----:B------:R-:W-:Y:S02]  /*0e50*/  @P0 LOP3.LUT R3, R3, R26, RZ, 0x3c, !PT ;  /* 0x0000001a03030212 */ /* 0x000fe400078e3cff */
[----:B------:R-:W-:Y:S02]  /*0e60*/  @P0 LOP3.LUT R5, R5, R28, RZ, 0x3c, !PT ;  /* 0x0000001c05050212 */ /* 0x000fe400078e3cff */
[----:B------:R-:W-:Y:S02]  /*0e70*/  @P0 LOP3.LUT R4, R4, R23, RZ, 0x3c, !PT ;  /* 0x0000001704040212 */ /* 0x000fe400078e3cff */
[----:B--2---:R-:W-:Y:S01]  /*0e80*/  @P0 LOP3.LUT R7, R7, R18, RZ, 0x3c, !PT ;  /* 0x0000001207070212 */ /* 0x004fe200078e3cff */
        /* <DEDUP_REMOVED lines=12> */
[----:B------:R-:W-:Y:S01]  /*0f50*/  UMOV UR5, URZ ;  /* 0x000000ff00057c82 */ /* 0x000fe20008000000 */
[----:B------:R-:W-:Y:S02]  /*0f60*/  IMAD.MOV.U32 R0, RZ, RZ, RZ ;  /* 0x000000ffff007224 */ /* 0x000fe400078e00ff */
[----:B------:R-:W-:Y:S02]  /*0f70*/  IMAD.MOV.U32 R4, RZ, RZ, RZ ;  /* 0x000000ffff047224 */ /* 0x000fe400078e00ff */
[----:B------:R-:W-:Y:S02]  /*0f80*/  IMAD.MOV.U32 R7, RZ, RZ, RZ ;  /* 0x000000ffff077224 */ /* 0x000fe400078e00ff */
[----:B------:R-:W-:Y:S02]  /*0f90*/  IMAD.MOV.U32 R3, RZ, RZ, RZ ;  /* 0x000000ffff037224 */ /* 0x000fe400078e00ff */
[----:B------:R-:W-:-:S02]  /*0fa0*/  IMAD.U32 R5, RZ, RZ, UR4 ;  /* 0x00000004ff057e24 */ /* 0x000fc4000f8e00ff */
[----:B------:R-:W-:-:S07]  /*0fb0*/  IMAD.U32 R6, RZ, RZ, UR5 ;  /* 0x00000005ff067e24 */ /* 0x000fce000f8e00ff */
.L_x_21:
[----:B------:R-:W-:-:S06]  /*0fc0*/  IMAD R16, R0, 0x4, R1 ;  /* 0x0000000400107824 */ /* 0x000fcc00078e0201 */
[----:B------:R-:W5:Y:S01]  /*0fd0*/  LDL R16, [R16+0x4] ;  /* 0x0000040010107983 */ /* 0x000f620000100800 */
[----:B------:R-:W-:-:S05]  /*0fe0*/  UMOV UR4, URZ ;  /* 0x000000ff00047c82 */ /* 0x000fca0008000000 */
.L_x_20:
        /* <DEDUP_REMOVED lines=178> */
[----:B------:R0:W-:Y:S03]  /*1b10*/  STL [R1+0x4], R3 ;  /* 0x0000040301007387 */ /* 0x0001e60000100800 */
[----:B------:R-:W-:Y:S01]  /*1b20*/  ISETP.NE.U32.AND P0, PT, R0, 0x3, PT ;  /* 0x000000030000780c */ /* 0x000fe20003f05070 */
[----:B------:R0:W-:Y:S03]  /*1b30*/  STL.64 [R1+0x8], R6 ;  /* 0x0000080601007387 */ /* 0x0001e60000100a00 */
[----:B------:R-:W-:Y:S01]  /*1b40*/  ISETP.NE.AND.EX P0, PT, RZ, RZ, PT, P0 ;  /* 0x000000ffff00720c */ /* 0x000fe20003f05300 */
[----:B------:R0:W-:-:S12]  /*1b50*/  STL.64 [R1+0x10], R4 ;  /* 0x0000100401007387 */ /* 0x0001d80000100a00 */
[----:B0-----:R-:W-:Y:S05]  /*1b60*/  @P0 BRA `(.L_x_17) ;  /* 0x0000000800fc0947 */ /* 0x001fea0003800000 */
        /* <DEDUP_REMOVED lines=8> */
.L_x_23:
[----:B------:R-:W-:-:S06]  /*1bf0*/  IMAD R16, R0, 0x4, R1 ;  /* 0x0000000400107824 */ /* 0x000fcc00078e0201 */
[----:B------:R-:W5:Y:S01]  /*1c00*/  LDL R16, [R16+0x4] ;  /* 0x0000040010107983 */ /* 0x000f620000100800 */
[----:B------:R-:W-:-:S05]  /*1c10*/  UMOV UR4, URZ ;  /* 0x000000ff00047c82 */ /* 0x000fca0008000000 */
.L_x_22:
        /* <DEDUP_REMOVED lines=177> */
[----:B------:R0:W-:Y:S04]  /*2730*/  STL [R1+0x4], R3 ;  /* 0x0000040301007387 */ /* 0x0001e80000100800 */
[----:B------:R0:W-:Y:S04]  /*2740*/  STL.64 [R1+0x8], R6 ;  /* 0x0000080601007387 */ /* 0x0001e80000100a00 */
[----:B------:R0:W-:Y:S02]  /*2750*/  STL.64 [R1+0x10], R4 ;  /* 0x0000100401007387 */ /* 0x0001e40000100a00 */
.L_x_17:
[----:B------:R-:W-:Y:S05]  /*2760*/  BSYNC.RECONVERGENT B1 ;  /* 0x0000000000017941 */ /* 0x000fea0003800200 */
.L_x_16:
[----:B------:R-:W-:Y:S01]  /*2770*/  ISETP.GT.U32.AND P0, PT, R2, 0x3, PT ;  /* 0x000000030200780c */ /* 0x000fe20003f04070 */
[----:B------:R-:W-:Y:S01]  /*2780*/  VIADD R12, R12, 0x1 ;  /* 0x000000010c0c7836 */ /* 0x000fe20000000000 */
[--C-:B------:R-:W-:Y:S02]  /*2790*/  SHF.R.U64 R2, R2, 0x2, R13.reuse ;  /* 0x0000000202027819 */ /* 0x100fe4000000120d */
[----:B------:R-:W-:Y:S02]  /*27a0*/  ISETP.GT.U32.AND.EX P0, PT, R13, RZ, PT, P0 ;  /* 0x000000ff0d00720c */ /* 0x000fe40003f04100 */
[----:B------:R-:W-:-:S11]  /*27b0*/  SHF.R.U32.HI R13, RZ, 0x2, R13 ;  /* 0x00000002ff0d7819 */ /* 0x000fd6000001160d */
[----:B------:R-:W-:Y:S05]  /*27c0*/  @P0 BRA `(.L_x_24) ;  /* 0xffffffd800c40947 */ /* 0x000fea000383ffff */
.L_x_15:
[----:B------:R-:W-:Y:S05]  /*27d0*/  BSYNC.RECONVERGENT B0 ;  /* 0x0000000000007941 */ /* 0x000fea0003800200 */
.L_x_14:
[----:B0-----:R-:W0:Y:S01]  /*27e0*/  LDC R4, c[0x0][0x38c] ;  /* 0x0000e300ff047b82 */ /* 0x001e220000000800 */
[----:B------:R-:W-:Y:S01]  /*27f0*/  SHF.R.U32.HI R0, RZ, 0x2, R3 ;  /* 0x00000002ff007819 */ /* 0x000fe20000011603 */
[----:B------:R-:W-:Y:S01]  /*2800*/  IMAD.MOV.U32 R11, RZ, RZ, 0x3e055027 ;  /* 0x3e055027ff0b7424 */ /* 0x000fe200078e00ff */
[----:B------:R-:W-:Y:S02]  /*2810*/  BSSY.RECONVERGENT B0, `(.L_x_25) ;  /* 0x000003c000007945 */ /* 0x000fe40003800200 */
[----:B------:R-:W-:Y:S01]  /*2820*/  LOP3.LUT R0, R0, R3, RZ, 0x3c, !PT ;  /* 0x0000000300007212 */ /* 0x000fe200078e3cff */
[----:B------:R-:W-:-:S04]  /*2830*/  IMAD.SHL.U32 R3, R5, 0x10, RZ ;  /* 0x0000001005037824 */ /* 0x000fc800078e00ff */
[----:B------:R-:W-:-:S05]  /*2840*/  IMAD.SHL.U32 R2, R0, 0x2, RZ ;  /* 0x0000000200027824 */ /* 0x000fca00078e00ff */
[----:B------:R-:W-:Y:S01]  /*2850*/  LOP3.LUT R2, R0, R2, R3, 0x96, !PT ;  /* 0x0000000200027212 */ /* 0x000fe200078e9603 */
[----:B------:R-:W-:-:S03]  /*2860*/  IMAD.MOV.U32 R3, RZ, RZ, 0x2f800000 ;  /* 0x2f800000ff037424 */ /* 0x000fc600078e00ff */
[----:B------:R-:W-:Y:S02]  /*2870*/  LOP3.LUT R5, R2, R5, RZ, 0x3c, !PT ;  /* 0x0000000502057212 */ /* 0x000fe400078e3cff */
[----:B0-----:R-:W-:-:S05]  /*2880*/  LOP3.LUT R4, R4, 0xaad26b49, RZ, 0x3c, !PT ;  /* 0xaad26b4904047812 */ /* 0x001fca00078e3cff */
[----:B------:R-:W-:-:S05]  /*2890*/  IMAD R0, R4, 0x4182bed5, RZ ;  /* 0x4182bed504007824 */ /* 0x000fca00078e02ff */
[----:B------:R-:W-:-:S04]  /*28a0*/  IADD3 R2, PT, PT, R0, -0x26039c23, R5 ;  /* 0xd9fc63dd00027810 */ /* 0x000fc80007ffe005 */
[----:B------:R-:W-:-:S05]  /*28b0*/  I2FP.F32.U32 R2, R2 ;  /* 0x0000000200027245 */ /* 0x000fca0000201000 */
[----:B------:R-:W-:-:S05]  /*28c0*/  FFMA R2, R2, R3, 1.1641532182693481445e-10 ;  /* 0x2f00000002027423 */ /* 0x000fca0000000003 */
[----:B------:R-:W-:-:S13]  /*28d0*/  FSETP.GEU.AND P0, PT, R2, 1.175494350822287508e-38, PT ;  /* 0x008000000200780b */ /* 0x000fda0003f0e000 */
[----:B------:R-:W-:-:S04]  /*28e0*/  @!P0 FMUL R2, R2, 8388608 ;  /* 0x4b00000002028820 */ /* 0x000fc80000400000 */
[----:B------:R-:W-:-:S05]  /*28f0*/  VIADD R3, R2, 0xc0d55555 ;  /* 0xc0d5555502037836 */ /* 0x000fca0000000000 */
[----:B------:R-:W-:-:S04]  /*2900*/  LOP3.LUT R7, R3, 0xff800000, RZ, 0xc0, !PT ;  /* 0xff80000003077812 */ /* 0x000fc800078ec0ff */
[----:B------:R-:W-:Y:S01]  /*2910*/  I2FP.F32.S32 R4, R7 ;  /* 0x0000000700047245 */ /* 0x000fe20000201400 */
[----:B------:R-:W-:Y:S02]  /*2920*/  IMAD.IADD R3, R2, 0x1, -R7 ;  /* 0x0000000102037824 */ /* 0x000fe400078e0a07 */
[----:B------:R-:W-:Y:S02]  /*2930*/  IMAD.MOV.U32 R7, RZ, RZ, 0x7f800000 ;  /* 0x7f800000ff077424 */ /* 0x000fe400078e00ff */
[----:B------:R-:W-:-:S04]  /*2940*/  FADD R10, R3, -1 ;  /* 0xbf800000030a7421 */ /* 0x000fc80000000000 */
[----:B------:R-:W-:-:S04]  /*2950*/  FFMA R3, R10, -R11, 0.14084610342979431152 ;  /* 0x3e1039f60a037423 */ /* 0x000fc8000000080b */
[----:B------:R-:W-:-:S04]  /*2960*/  FFMA R3, R10, R3, -0.12148627638816833496 ;  /* 0xbdf8cdcc0a037423 */ /* 0x000fc80000000003 */
[----:B------:R-:W-:-:S04]  /*2970*/  FFMA R3, R10, R3, 0.13980610668659210205 ;  /* 0x3e0f29550a037423 */ /* 0x000fc80000000003 */
[----:B------:R-:W-:-:S04]  /*2980*/  FFMA R3, R10, R3, -0.16684235632419586182 ;  /* 0xbe2ad8b90a037423 */ /* 0x000fc80000000003 */
[----:B------:R-:W-:-:S04]  /*2990*/  FFMA R3, R10, R3, 0.20012299716472625732 ;  /* 0x3e4ced0b0a037423 */ /* 0x000fc80000000003 */
[----:B------:R-:W-:-:S04]  /*29a0*/  FFMA R3, R10, R3, -0.24999669194221496582 ;  /* 0xbe7fff220a037423 */ /* 0x000fc80000000003 */
[----:B------:R-:W-:-:S04]  /*29b0*/  FFMA R3, R10, R3, 0.33333182334899902344 ;  /* 0x3eaaaa780a037423 */ /* 0x000fc80000000003 */
[----:B------:R-:W-:Y:S01]  /*29c0*/  FFMA R11, R10, R3, -0.5 ;  /* 0xbf0000000a0b7423 */ /* 0x000fe20000000003 */
[----:B------:R-:W-:Y:S02]  /*29d0*/  FSEL R3, RZ, -23, P0 ;  /* 0xc1b80000ff037808 */ /* 0x000fe40000000000 */
[----:B------:R-:W-:Y:S01]  /*29e0*/  ISETP.GT.U32.AND P0, PT, R2, 0x7f7fffff, PT ;  /* 0x7f7fffff0200780c */ /* 0x000fe20003f04070 */
[----:B------:R-:W-:Y:S02]  /*29f0*/  FMUL R11, R10, R11 ;  /* 0x0000000b0a0b7220 */ /* 0x000fe40000400000 */
[----:B------:R-:W-:Y:S01]  /*2a00*/  FFMA R4, R4, 1.1920928955078125e-07, R3 ;  /* 0x3400000004047823 */ /* 0x000fe20000000003 */
[----:B------:R-:W-:Y:S01]  /*2a10*/  SHF.R.U32.HI R3, RZ, 0x2, R6 ;  /* 0x00000002ff037819 */ /* 0x000fe20000011606 */
[----:B------:R-:W-:-:S03]  /*2a20*/  FFMA R11, R10, R11, R10 ;  /* 0x0000000b0a0b7223 */ /* 0x000fc6000000000a */
[----:B------:R-:W-:Y:S01]  /*2a30*/  LOP3.LUT R3, R3, R6, RZ, 0x3c, !PT ;  /* 0x0000000603037212 */ /* 0x000fe200078e3cff */
[----:B------:R-:W-:Y:S01]  /*2a40*/  FFMA R11, R4, 0.69314718246459960938, R11 ;  /* 0x3f317218040b7823 */ /* 0x000fe2000000000b */
[----:B------:R-:W-:-:S03]  /*2a50*/  IMAD.SHL.U32 R4, R5, 0x10, RZ ;  /* 0x0000001005047824 */ /* 0x000fc600078e00ff */
[C---:B------:R-:W-:Y:S01]  /*2a60*/  @P0 FFMA R11, R2.reuse, R7, +INF ;  /* 0x7f800000020b0423 */ /* 0x040fe20000000007 */
[----:B------:R-:W-:Y:S01]  /*2a70*/  FSETP.NEU.AND P0, PT, R2, RZ, PT ;  /* 0x000000ff0200720b */ /* 0x000fe20003f0d000 */
[----:B------:R-:W-:Y:S02]  /*2a80*/  IMAD.SHL.U32 R6, R3, 0x2, RZ ;  /* 0x0000000203067824 */ /* 0x000fe400078e00ff */
[----:B------:R-:W-:-:S03]  /*2a90*/  FMUL R11, R11, -2 ;  /* 0xc00000000b0b7820 */ /* 0x000fc60000400000 */
[----:B------:R-:W-:Y:S02]  /*2aa0*/  LOP3.LUT R4, R3, R6, R4, 0x96, !PT ;  /* 0x0000000603047212 */ /* 0x000fe400078e9604 */
[----:B------:R-:W-:Y:S02]  /*2ab0*/  FSEL R11, R11, +INF , P0 ;  /* 0x7f8000000b0b7808 */ /* 0x000fe40000000000 */
[----:B------:R-:W-:Y:S02]  /*2ac0*/  LOP3.LUT R5, R4, R5, RZ, 0x3c, !PT ;  /* 0x0000000504057212 */ /* 0x000fe400078e3cff */
[----:B------:R0:W1:Y:S01]  /*2ad0*/  MUFU.RSQ R2, R11 ;  /* 0x0000000b00027308 */ /* 0x0000620000001400 */
[----:B------:R-:W-:Y:S01]  /*2ae0*/  VIADD R3, R11, 0xf3000000 ;  /* 0xf30000000b037836 */ /* 0x000fe20000000000 */
[----:B------:R-:W-:Y:S01]  /*2af0*/  IADD3 R5, PT, PT, R0, -0x25fe145e, R5 ;  /* 0xda01eba200057810 */ /* 0x000fe20007ffe005 */
[----:B------:R-:W-:-:S03]  /*2b00*/  IMAD.MOV.U32 R0, RZ, RZ, 0x30c90fdb ;  /* 0x30c90fdbff007424 */ /* 0x000fc600078e00ff */
[----:B------:R-:W-:Y:S02]  /*2b10*/  ISETP.GT.U32.AND P0, PT, R3, 0x727fffff, PT ;  /* 0x727fffff0300780c */ /* 0x000fe40003f04070 */
[----:B------:R-:W-:-:S05]  /*2b20*/  I2FP.F32.U32 R5, R5 ;  /* 0x0000000500057245 */ /* 0x000fca0000201000 */
[----:B------:R-:W-:-:S06]  /*2b30*/  FFMA R10, R5, R0, 7.314590599882819788e-10 ;  /* 0x30490fdb050a7423 */ /* 0x000fcc0000000000 */
[----:B01----:R-:W-:Y:S05]  /*2b40*/  @!P0 BRA `(.L_x_26) ;  /* 0x0000000000108947 */ /* 0x003fea0003800000 */
[----:B------:R-:W-:Y:S01]  /*2b50*/  IMAD.MOV.U32 R0, RZ, RZ, R11 ;  /* 0x000000ffff007224 */ /* 0x000fe200078e000b */
[----:B------:R-:W-:-:S07]  /*2b60*/  MOV R7, 0x2b80 ;  /* 0x00002b8000077802 */ /* 0x000fce0000000f00 */
[----:B------:R-:W-:Y:S05]  /*2b70*/  CALL.REL.NOINC `($__internal_0_$__cuda_sm20_sqrt_rn_f32_slowpath) ;  /* 0x0000000000787944 */ /* 0x000fea0003c00000 */
[----:B------:R-:W-:Y:S05]  /*2b80*/  BRA `(.L_x_27) ;  /* 0x0000000000107947 */ /* 0x000fea0003800000 */
.L_x_26:
[----:B------:R-:W-:Y:S01]  /*2b90*/  FMUL.FTZ R0, R11, R2 ;  /* 0x000000020b007220 */ /* 0x000fe20000410000 */
[----:B------:R-:W-:-:S03]  /*2ba0*/  FMUL.FTZ R2, R2, 0.5 ;  /* 0x3f00000002027820 */ /* 0x000fc60000410000 */
[----:B------:R-:W-:-:S04]  /*2bb0*/  FFMA R3, -R0, R0, R11 ;  /* 0x0000000000037223 */ /* 0x000fc8000000010b */
[----:B------:R-:W-:-:S07]  /*2bc0*/  FFMA R0, R3, R2, R0 ;  /* 0x0000000203007223 */ /* 0x000fce0000000000 */
.L_x_27:
[----:B------:R-:W-:Y:S05]  /*2bd0*/  BSYNC.RECONVERGENT B0 ;  /* 0x0000000000007941 */ /* 0x000fea0003800200 */
.L_x_25:
[----:B------:R-:W-:Y:S01]  /*2be0*/  FMUL.RZ R3, R10, 0.15915493667125701904 ;  /* 0x3e22f9830a037820 */ /* 0x000fe2000040c000 */
[----:B------:R-:W-:Y:S01]  /*2bf0*/  VIADD R2, R9, 0xf3000000 ;  /* 0xf300000009027836 */ /* 0x000fe20000000000 */
[----:B------:R-:W-:Y:S04]  /*2c00*/  MUFU.RSQ R4, R9 ;  /* 0x0000000900047308 */ /* 0x000fe80000001400 */
[----:B------:R-:W-:-:S04]  /*2c10*/  ISETP.GT.U32.AND P0, PT, R2, 0x727fffff, PT ;  /* 0x727fffff0200780c */ /* 0x000fc80003f04070 */
[----:B------:R-:W0:Y:S02]  /*2c20*/  MUFU.SIN R3, R3 ;  /* 0x0000000300037308 */ /* 0x000e240000000400 */
[----:B0-----:R-:W-:-:S07]  /*2c30*/  FMUL R11, R3, R0 ;  /* 0x00000000030b7220 */ /* 0x001fce0000400000 */
[----:B------:R-:W-:Y:S05]  /*2c40*/  @!P0 BRA `(.L_x_28) ;  /* 0x0000000000188947 */ /* 0x000fea0003800000 */
[----:B------:R-:W-:Y:S01]  /*2c50*/  BSSY.RECONVERGENT B0, `(.L_x_29) ;  /* 0x0000004000007945 */ /* 0x000fe20003800200 */
[----:B------:R-:W-:Y:S01]  /*2c60*/  IMAD.MOV.U32 R0, RZ, RZ, R9 ;  /* 0x000000ffff007224 */ /* 0x000fe200078e0009 */
[----:B------:R-:W-:-:S07]  /*2c70*/  MOV R7, 0x2c90 ;  /* 0x00002c9000077802 */ /* 0x000fce0000000f00 */
[----:B------:R-:W-:Y:S05]  /*2c80*/  CALL.REL.NOINC `($__internal_0_$__cuda_sm20_sqrt_rn_f32_slowpath) ;  /* 0x0000000000347944 */ /* 0x000fea0003c00000 */
[----:B------:R-:W-:Y:S05]  /*2c90*/  BSYNC.RECONVERGENT B0 ;  /* 0x0000000000007941 */ /* 0x000fea0003800200 */
.L_x_29:
[----:B------:R-:W-:Y:S05]  /*2ca0*/  BRA `(.L_x_30) ;  /* 0x0000000000107947 */ /* 0x000fea0003800000 */
.L_x_28:
[C---:B------:R-:W-:Y:S01]  /*2cb0*/  FMUL.FTZ R0, R4.reuse, R9 ;  /* 0x0000000904007220 */ /* 0x040fe20000410000 */
[----:B------:R-:W-:-:S03]  /*2cc0*/  FMUL.FTZ R2, R4, 0.5 ;  /* 0x3f00000004027820 */ /* 0x000fc60000410000 */
[----:B------:R-:W-:-:S04]  /*2cd0*/  FFMA R9, -R0, R0, R9 ;  /* 0x0000000000097223 */ /* 0x000fc80000000109 */
[----:B------:R-:W-:-:S07]  /*2ce0*/  FFMA R0, R9, R2, R0 ;  /* 0x0000000209007223 */ /* 0x000fce0000000000 */
.L_x_30:
[----:B------:R-:W0:Y:S01]  /*2cf0*/  LDCU.64 UR4, c[0x0][0x380] ;  /* 0x00007000ff0477ac */ /* 0x000e220008000a00 */
[----:B------:R-:W-:Y:S01]  /*2d00*/  SHF.R.S32.HI R3, RZ, 0x1f, R8 ;  /* 0x0000001fff037819 */ /* 0x000fe20000011408 */
[----:B------:R-:W-:Y:S01]  /*2d10*/  FMUL R5, R11, R0 ;  /* 0x000000000b057220 */ /* 0x000fe20000400000 */
[----:B0-----:R-:W-:-:S04]  /*2d20*/  LEA R2, P0, R8, UR4, 0x2 ;  /* 0x0000000408027c11 */ /* 0x001fc8000f8010ff */
[----:B------:R-:W-:-:S05]  /*2d30*/  LEA.HI.X R3, R8, UR5, R3, 0x2, P0 ;  /* 0x0000000508037c11 */ /* 0x000fca00080f1403 */
[----:B------:R-:W-:Y:S01]  /*2d40*/  STG.E desc[UR6][R2.64], R5 ;  /* 0x0000000502007986 */ /* 0x000fe2000c101906 */
[----:B------:R-:W-:Y:S05]  /*2d50*/  EXIT ;  /* 0x000000000000794d */ /* 0x000fea0003800000 */
        .weak           $__internal_0_$__cuda_sm20_sqrt_rn_f32_slowpath
        .type           $__internal_0_$__cuda_sm20_sqrt_rn_f32_slowpath,@function
        .size           $__internal_0_$__cuda_sm20_sqrt_rn_f32_slowpath,($__internal_1_$__cuda_sm3x_div_rn_noftz_f32_slowpath - $__internal_0_$__cuda_sm20_sqrt_rn_f32_slowpath)
$__internal_0_$__cuda_sm20_sqrt_rn_f32_slowpath:
[----:B------:R-:W-:-:S13]  /*2d60*/  LOP3.LUT P0, RZ, R0, 0x7fffffff, RZ, 0xc0, !PT ;  /* 0x7fffffff00ff7812 */ /* 0x000fda000780c0ff */
[----:B------:R-:W-:Y:S01]  /*2d70*/  @!P0 IMAD.MOV.U32 R2, RZ, RZ, R0 ;  /* 0x000000ffff028224 */ /* 0x000fe200078e0000 */
[----:B------:R-:W-:Y:S06]  /*2d80*/  @!P0 BRA `(.L_x_31) ;  /* 0x0000000000408947 */ /* 0x000fec0003800000 */
[----:B------:R-:W-:-:S13]  /*2d90*/  FSETP.GEU.FTZ.AND P0, PT, R0, RZ, PT ;  /* 0x000000ff0000720b */ /* 0x000fda0003f1e000 */
[----:B------:R-:W-:Y:S01]  /*2da0*/  @!P0 IMAD.MOV.U32 R2, RZ, RZ, 0x7fffffff ;  /* 0x7fffffffff028424 */ /* 0x000fe200078e00ff */
[----:B------:R-:W-:Y:S06]  /*2db0*/  @!P0 BRA `(.L_x_31) ;  /* 0x0000000000348947 */ /* 0x000fec0003800000 */
[----:B------:R-:W-:-:S13]  /*2dc0*/  FSETP.GTU.FTZ.AND P0, PT, |R0|, +INF , PT ;  /* 0x7f8000000000780b */ /* 0x000fda0003f1c200 */
[----:B------:R-:W-:Y:S01]  /*2dd0*/  @P0 FADD.FTZ R2, R0, 1 ;  /* 0x3f80000000020421 */ /* 0x000fe20000010000 */
[----:B------:R-:W-:Y:S06]  /*2de0*/  @P0 BRA `(.L_x_31) ;  /* 0x0000000000280947 */ /* 0x000fec0003800000 */
[----:B------:R-:W-:-:S13]  /*2df0*/  FSETP.NEU.FTZ.AND P0, PT, |R0|, +INF , PT ;  /* 0x7f8000000000780b */ /* 0x000fda0003f1d200 */
[----:B------:R-:W-:-:S04]  /*2e00*/  @P0 FFMA R3, R0, 1.84467440737095516160e+19, RZ ;  /* 0x5f80000000030823 */ /* 0x000fc800000000ff */
[----:B------:R-:W0:Y:S02]  /*2e10*/  @P0 MUFU.RSQ R2, R3 ;  /* 0x0000000300020308 */ /* 0x000e240000001400 */
[----:B0-----:R-:W-:Y:S01]  /*2e20*/  @P0 FMUL.FTZ R4, R3, R2 ;  /* 0x0000000203040220 */ /* 0x001fe20000410000 */
[----:B------:R-:W-:Y:S01]  /*2e30*/  @P0 FMUL.FTZ R6, R2, 0.5 ;  /* 0x3f00000002060820 */ /* 0x000fe20000410000 */
[----:B------:R-:W-:Y:S02]  /*2e40*/  @!P0 IMAD.MOV.U32 R2, RZ, RZ, R0 ;  /* 0x000000ffff028224 */ /* 0x000fe400078e0000 */
[----:B------:R-:W-:-:S04]  /*2e50*/  @P0 FADD.FTZ R5, -R4, -RZ ;  /* 0x800000ff04050221 */ /* 0x000fc80000010100 */
[----:B------:R-:W-:-:S04]  /*2e60*/  @P0 FFMA R5, R4, R5, R3 ;  /* 0x0000000504050223 */ /* 0x000fc80000000003 */
[----:B------:R-:W-:-:S04]  /*2e70*/  @P0 FFMA R5, R5, R6, R4 ;  /* 0x0000000605050223 */ /* 0x000fc80000000004 */
[----:B------:R-:W-:-:S07]  /*2e80*/  @P0 FMUL.FTZ R2, R5, 2.3283064365386962891e-10 ;  /* 0x2f80000005020820 */ /* 0x000fce0000410000 */
.L_x_31:
[----:B------:R-:W-:Y:S02]  /*2e90*/  IMAD.MOV.U32 R0, RZ, RZ, R2 ;  /* 0x000000ffff007224 */ /* 0x000fe400078e0002 */
[----:B------:R-:W-:Y:S02]  /*2ea0*/  IMAD.MOV.U32 R2, RZ, RZ, R7 ;  /* 0x000000ffff027224 */ /* 0x000fe400078e0007 */
[----:B------:R-:W-:-:S04]  /*2eb0*/  IMAD.MOV.U32 R3, RZ, RZ, 0x0 ;  /* 0x00000000ff037424 */ /* 0x000fc800078e00ff */
[----:B------:R-:W-:Y:S05]  /*2ec0*/  RET.REL.NODEC R2 `(_Z8heNormalPfij) ;  /* 0xffffffd0024c7950 */ /* 0x000fea0003c3ffff */
        .weak           $__internal_1_$__cuda_sm3x_div_rn_noftz_f32_slowpath
        .type           $__internal_1_$__cuda_sm3x_div_rn_noftz_f32_slowpath,@function
        .size           $__internal_1_$__cuda_sm3x_div_rn_noftz_f32_slowpath,(.L_x_51 - $__internal_1_$__cuda_sm3x_div_rn_noftz_f32_slowpath)
$__internal_1_$__cuda_sm3x_div_rn_noftz_f32_slowpath:
[--C-:B------:R-:W-:Y:S01]  /*2ed0*/  SHF.R.U32.HI R0, RZ, 0x17, R3.reuse ;  /* 0x00000017ff007819 */ /* 0x100fe20000011603 */
[----:B------:R-:W-:-:S03]  /*2ee0*/  IMAD.MOV.U32 R6, RZ, RZ, R3 ;  /* 0x000000ffff067224 */ /* 0x000fc600078e0003 */
[----:B------:R-:W-:-:S05]  /*2ef0*/  LOP3.LUT R4, R0, 0xff, RZ, 0xc0, !PT ;  /* 0x000000ff00047812 */ /* 0x000fca00078ec0ff */
[----:B------:R-:W-:-:S05]  /*2f00*/  VIADD R7, R4, 0xffffffff ;  /* 0xffffffff04077836 */ /* 0x000fca0000000000 */
[----:B------:R-:W-:-:S13]  /*2f10*/  ISETP.GT.U32.AND P0, PT, R7, 0xfd, PT ;  /* 0x000000fd0700780c */ /* 0x000fda0003f04070 */
[----:B------:R-:W-:Y:S01]  /*2f20*/  @!P0 IMAD.MOV.U32 R5, RZ, RZ, RZ ;  /* 0x000000ffff058224 */ /* 0x000fe200078e00ff */
[----:B------:R-:W-:Y:S06]  /*2f30*/  @!P0 BRA `(.L_x_32) ;  /* 0x0000000000408947 */ /* 0x000fec0003800000 */
[----:B------:R-:W-:Y:S01]  /*2f40*/  FSETP.GTU.FTZ.AND P0, PT, |R3|, +INF , PT ;  /* 0x7f8000000300780b */ /* 0x000fe20003f1c200 */
[----:B------:R-:W-:-:S12]  /*2f50*/  IMAD.MOV.U32 R0, RZ, RZ, R3 ;  /* 0x000000ffff007224 */ /* 0x000fd800078e0003 */
[----:B------:R-:W-:Y:S05]  /*2f60*/  @P0 BRA `(.L_x_33) ;  /* 0x0000000400280947 */ /* 0x000fea0003800000 */
[----:B------:R-:W-:-:S05]  /*2f70*/  IMAD.MOV.U32 R3, RZ, RZ, 0x40000000 ;  /* 0x40000000ff037424 */ /* 0x000fca00078e00ff */
[----:B------:R-:W-:-:S13]  /*2f80*/  LOP3.LUT P0, RZ, R6, 0x7fffffff, R3, 0xc8, !PT ;  /* 0x7fffffff06ff7812 */ /* 0x000fda000780c803 */
[----:B------:R-:W-:Y:S05]  /*2f90*/  @!P0 BRA `(.L_x_34) ;  /* 0x0000000400148947 */ /* 0x000fea0003800000 */
[----:B------:R-:W-:Y:S02]  /*2fa0*/  FSETP.NEU.FTZ.AND P0, PT, |R0|, +INF , PT ;  /* 0x7f8000000000780b */ /* 0x000fe40003f1d200 */
[----:B------:R-:W-:-:S04]  /*2fb0*/  LOP3.LUT P1, RZ, R3, 0x7fffffff, RZ, 0xc0, !PT ;  /* 0x7fffffff03ff7812 */ /* 0x000fc8000782c0ff */
[----:B------:R-:W-:-:S13]  /*2fc0*/  PLOP3.LUT P0, PT, P0, P1, PT, 0x2f, 0xf2 ;  /* 0x0000000000f2781c */ /* 0x000fda0000702577 */
[----:B------:R-:W-:Y:S05]  /*2fd0*/  @P0 BRA `(.L_x_35) ;  /* 0x0000000000fc0947 */ /* 0x000fea0003800000 */
[----:B------:R-:W-:-:S13]  /*2fe0*/  LOP3.LUT P0, RZ, R6, 0x7fffffff, RZ, 0xc0, !PT ;  /* 0x7fffffff06ff7812 */ /* 0x000fda000780c0ff */
[----:B------:R-:W-:Y:S05]  /*2ff0*/  @!P0 BRA `(.L_x_36) ;  /* 0x0000000000e88947 */ /* 0x000fea0003800000 */
[----:B------:R-:W-:Y:S01]  /*3000*/  ISETP.GE.AND P0, PT, R7, RZ, PT ;  /* 0x000000ff0700720c */ /* 0x000fe20003f06270 */
[----:B------:R-:W-:-:S12]  /*3010*/  IMAD.MOV.U32 R5, RZ, RZ, RZ ;  /* 0x000000ffff057224 */ /* 0x000fd800078e00ff */
[----:B------:R-:W-:Y:S01]  /*3020*/  @!P0 FFMA R6, R0, 1.84467440737095516160e+19, RZ ;  /* 0x5f80000000068823 */ /* 0x000fe200000000ff */
[----:B------:R-:W-:-:S07]  /*3030*/  @!P0 VIADD R5, R5, 0x40 ;  /* 0x0000004005058836 */ /* 0x000fce0000000000 */
.L_x_32:
[----:B------:R-:W-:Y:S01]  /*3040*/  LEA R3, R4, 0xc0800000, 0x17 ;  /* 0xc080000004037811 */ /* 0x000fe200078eb8ff */
[----:B------:R-:W-:Y:S01]  /*3050*/  UMOV UR4, 0x40000000 ;  /* 0x4000000000047882 */ /* 0x000fe20000000000 */
[----:B------:R-:W-:Y:S01]  /*3060*/  IADD3 R4, PT, PT, R5, 0x80, -R4 ;  /* 0x0000008005047810 */ /* 0x000fe20007ffe804 */
[----:B------:R-:W-:Y:S02]  /*3070*/  UIADD3 UR4, UPT, UPT, UR4, -0x800000, URZ ;  /* 0xff80000004047890 */ /* 0x000fe4000fffe0ff */
[----:B------:R-:W-:-:S04]  /*3080*/  IMAD.IADD R3, R6, 0x1, -R3 ;  /* 0x0000000106037824 */ /* 0x000fc800078e0a03 */
[----:B------:R-:W0:Y:S01]  /*3090*/  MUFU.RCP R0, R3 ;  /* 0x0000000300007308 */ /* 0x000e220000001000 */
[----:B------:R-:W-:-:S04]  /*30a0*/  FADD.FTZ R7, -R3, -RZ ;  /* 0x800000ff03077221 */ /* 0x000fc80000010100 */
[----:B0-----:R-:W-:-:S04]  /*30b0*/  FFMA R9, R0, R7, 1 ;  /* 0x3f80000000097423 */ /* 0x001fc80000000007 */
[----:B------:R-:W-:-:S04]  /*30c0*/  FFMA R0, R0, R9, R0 ;  /* 0x0000000900007223 */ /* 0x000fc80000000000 */
[----:B------:R-:W-:-:S04]  /*30d0*/  FFMA R6, R0, UR4, RZ ;  /* 0x0000000400067c23 */ /* 0x000fc800080000ff */
[----:B------:R-:W-:-:S04]  /*30e0*/  FFMA R9, R7, R6, UR4 ;  /* 0x0000000407097e23 */ /* 0x000fc80008000006 */
[----:B------:R-:W-:-:S04]  /*30f0*/  FFMA R9, R0, R9, R6 ;  /* 0x0000000900097223 */ /* 0x000fc80000000006 */
[----:B------:R-:W-:-:S04]  /*3100*/  FFMA R10, R7, R9, UR4 ;  /* 0x00000004070a7e23 */ /* 0x000fc80008000009 */
[----:B------:R-:W-:-:S05]  /*3110*/  FFMA R6, R0, R10, R9 ;  /* 0x0000000a00067223 */ /* 0x000fca0000000009 */
[----:B------:R-:W-:-:S04]  /*3120*/  SHF.R.U32.HI R3, RZ, 0x17, R6 ;  /* 0x00000017ff037819 */ /* 0x000fc80000011606 */
[----:B------:R-:W-:-:S05]  /*3130*/  LOP3.LUT R3, R3, 0xff, RZ, 0xc0, !PT ;  /* 0x000000ff03037812 */ /* 0x000fca00078ec0ff */
[----:B------:R-:W-:-:S04]  /*3140*/  IMAD.IADD R7, R3, 0x1, R4 ;  /* 0x0000000103077824 */ /* 0x000fc800078e0204 */
[----:B------:R-:W-:-:S05]  /*3150*/  VIADD R3, R7, 0xffffffff ;  /* 0xffffffff07037836 */ /* 0x000fca0000000000 */
[----:B------:R-:W-:-:S13]  /*3160*/  ISETP.GE.U32.AND P0, PT, R3, 0xfe, PT ;  /* 0x000000fe0300780c */ /* 0x000fda0003f06070 */
[----:B------:R-:W-:Y:S05]  /*3170*/  @!P0 BRA `(.L_x_37) ;  /* 0x0000000000808947 */ /* 0x000fea0003800000 */
[----:B------:R-:W-:-:S13]  /*3180*/  ISETP.GT.AND P0, PT, R7, 0xfe, PT ;  /* 0x000000fe0700780c */ /* 0x000fda0003f04270 */
[----:B------:R-:W-:Y:S05]  /*3190*/  @P0 BRA `(.L_x_38) ;  /* 0x00000000006c0947 */ /* 0x000fea0003800000 */
[----:B------:R-:W-:-:S13]  /*31a0*/  ISETP.GE.AND P0, PT, R7, 0x1, PT ;  /* 0x000000010700780c */ /* 0x000fda0003f06270 */
[----:B------:R-:W-:Y:S05]  /*31b0*/  @P0 BRA `(.L_x_39) ;  /* 0x0000000000980947 */ /* 0x000fea0003800000 */
[----:B------:R-:W-:Y:S02]  /*31c0*/  ISETP.GE.AND P0, PT, R7, -0x18, PT ;  /* 0xffffffe80700780c */ /* 0x000fe40003f06270 */
[----:B------:R-:W-:-:S11]  /*31d0*/  LOP3.LUT R6, R6, 0x80000000, RZ, 0xc0, !PT ;  /* 0x8000000006067812 */ /* 0x000fd600078ec0ff */
[----:B------:R-:W-:Y:S05]  /*31e0*/  @!P0 BRA `(.L_x_39) ;  /* 0x00000000008c8947 */ /* 0x000fea0003800000 */
[CC--:B------:R-:W-:Y:S01]  /*31f0*/  FFMA.RZ R3, R0.reuse, R10.reuse, R9 ;  /* 0x0000000a00037223 */ /* 0x0c0fe2000000c009 */
[C---:B------:R-:W-:Y:S01]  /*3200*/  VIADD R5, R7.reuse, 0x20 ;  /* 0x0000002007057836 */ /* 0x040fe20000000000 */
[C---:B------:R-:W-:Y:S02]  /*3210*/  ISETP.NE.AND P2, PT, R7.reuse, RZ, PT ;  /* 0x000000ff0700720c */ /* 0x040fe40003f45270 */
[----:B------:R-:W-:Y:S01]  /*3220*/  ISETP.NE.AND P1, PT, R7, RZ, PT ;  /* 0x000000ff0700720c */ /* 0x000fe20003f25270 */
[----:B------:R-:W-:Y:S01]  /*3230*/  IMAD.MOV R7, RZ, RZ, -R7 ;  /* 0x000000ffff077224 */ /* 0x000fe200078e0a07 */
[----:B------:R-:W-:Y:S01]  /*3240*/  LOP3.LUT R4, R3, 0x7fffff, RZ, 0xc0, !PT ;  /* 0x007fffff03047812 */ /* 0x000fe200078ec0ff */
[CCC-:B------:R-:W-:Y:S01]  /*3250*/  FFMA.RP R3, R0.reuse, R10.reuse, R9.reuse ;  /* 0x0000000a00037223 */ /* 0x1c0fe20000008009 */
[----:B------:R-:W-:Y:S02]  /*3260*/  FFMA.RM R0, R0, R10, R9 ;  /* 0x0000000a00007223 */ /* 0x000fe40000004009 */
[----:B------:R-:W-:-:S03]  /*3270*/  LOP3.LUT R4, R4, 0x800000, RZ, 0xfc, !PT ;  /* 0x0080000004047812 */ /* 0x000fc600078efcff */
[----:B------:R-:W-:Y:S02]  /*3280*/  FSETP.NEU.FTZ.AND P0, PT, R3, R0, PT ;  /* 0x000000000300720b */ /* 0x000fe40003f1d000 */
[----:B------:R-:W-:Y:S02]  /*3290*/  SHF.L.U32 R5, R4, R5, RZ ;  /* 0x0000000504057219 */ /* 0x000fe400000006ff */
[----:B------:R-:W-:Y:S02]  /*32a0*/  SEL R3, R7, RZ, P2 ;  /* 0x000000ff07037207 */ /* 0x000fe40001000000 */
[----:B------:R-:W-:Y:S02]  /*32b0*/  ISETP.NE.AND P1, PT, R5, RZ, P1 ;  /* 0x000000ff0500720c */ /* 0x000fe40000f25270 */
[----:B------:R-:W-:Y:S02]  /*32c0*/  SHF.R.U32.HI R3, RZ, R3, R4 ;  /* 0x00000003ff037219 */ /* 0x000fe40000011604 */
[----:B------:R-:W-:-:S02]  /*32d0*/  PLOP3.LUT P0, PT, P0, P1, PT, 0xf8, 0x8f ;  /* 0x00000000008f781c */ /* 0x000fc40000703f70 */
[----:B------:R-:W-:Y:S02]  /*32e0*/  SHF.R.U32.HI R5, RZ, 0x1, R3 ;  /* 0x00000001ff057819 */ /* 0x000fe40000011603 */
[----:B------:R-:W-:-:S04]  /*32f0*/  SEL R0, RZ, 0x1, !P0 ;  /* 0x00000001ff007807 */ /* 0x000fc80004000000 */
[----:B------:R-:W-:-:S04]  /*3300*/  LOP3.LUT R0, R0, 0x1, R5, 0xf8, !PT ;  /* 0x0000000100007812 */ /* 0x000fc800078ef805 */
[----:B------:R-:W-:-:S05]  /*3310*/  LOP3.LUT R0, R0, R3, RZ, 0xc0, !PT ;  /* 0x0000000300007212 */ /* 0x000fca00078ec0ff */
[----:B------:R-:W-:-:S05]  /*3320*/  IMAD.IADD R5, R5, 0x1, R0 ;  /* 0x0000000105057824 */ /* 0x000fca00078e0200 */
[----:B------:R-:W-:Y:S01]  /*3330*/  LOP3.LUT R6, R5, R6, RZ, 0xfc, !PT ;  /* 0x0000000605067212 */ /* 0x000fe200078efcff */
[----:B------:R-:W-:Y:S06]  /*3340*/  BRA `(.L_x_39) ;  /* 0x0000000000347947 */ /* 0x000fec0003800000 */
.L_x_38:
[----:B------:R-:W-:-:S04]  /*3350*/  LOP3.LUT R6, R6, 0x80000000, RZ, 0xc0, !PT ;  /* 0x8000000006067812 */ /* 0x000fc800078ec0ff */
[----:B------:R-:W-:Y:S01]  /*3360*/  LOP3.LUT R6, R6, 0x7f800000, RZ, 0xfc, !PT ;  /* 0x7f80000006067812 */ /* 0x000fe200078efcff */
[----:B------:R-:W-:Y:S06]  /*3370*/  BRA `(.L_x_39) ;  /* 0x0000000000287947 */ /* 0x000fec0003800000 */
.L_x_37:
[----:B------:R-:W-:Y:S01]  /*3380*/  IMAD R6, R4, 0x800000, R6 ;  /* 0x0080000004067824 */ /* 0x000fe200078e0206 */
[----:B------:R-:W-:Y:S06]  /*3390*/  BRA `(.L_x_39) ;  /* 0x0000000000207947 */ /* 0x000fec0003800000 */
.L_x_36:
[----:B------:R-:W-:-:S04]  /*33a0*/  LOP3.LUT R6, R6, 0x80000000, R3, 0x48, !PT ;  /* 0x8000000006067812 */ /* 0x000fc800078e4803 */
[----:B------:R-:W-:Y:S01]  /*33b0*/  LOP3.LUT R6, R6, 0x7f800000, RZ, 0xfc, !PT ;  /* 0x7f80000006067812 */ /* 0x000fe200078efcff */
[----:B------:R-:W-:Y:S06]  /*33c0*/  BRA `(.L_x_39) ;  /* 0x0000000000147947 */ /* 0x000fec0003800000 */
.L_x_35:
[----:B------:R-:W-:Y:S01]  /*33d0*/  LOP3.LUT R6, R6, 0x80000000, R3, 0x48, !PT ;  /* 0x8000000006067812 */ /* 0x000fe200078e4803 */
[----:B------:R-:W-:Y:S06]  /*33e0*/  BRA `(.L_x_39) ;  /* 0x00000000000c7947 */ /* 0x000fec0003800000 */
.L_x_34:
[----:B------:R-:W0:Y:S01]  /*33f0*/  MUFU.RSQ R6, -QNAN ;  /* 0xffc0000000067908 */ /* 0x000e220000001400 */
[----:B------:R-:W-:Y:S05]  /*3400*/  BRA `(.L_x_39) ;  /* 0x0000000000047947 */ /* 0x000fea0003800000 */
.L_x_33:
[----:B------:R-:W-:-:S07]  /*3410*/  FADD.FTZ R6, R0, 2 ;  /* 0x4000000000067421 */ /* 0x000fce0000010000 */
.L_x_39:
[----:B------:R-:W-:-:S04]  /*3420*/  IMAD.MOV.U32 R3, RZ, RZ, 0x0 ;  /* 0x00000000ff037424 */ /* 0x000fc800078e00ff */
[----:B0-----:R-:W-:Y:S05]  /*3430*/  RET.REL.NODEC R2 `(_Z8heNormalPfij) ;  /* 0xffffffc802f07950 */ /* 0x001fea0003c3ffff */
.L_x_40:
        /* <DEDUP_REMOVED lines=12> */
.L_x_51:


//--------------------- .text._Z6conv2DPfS_S_ii   --------------------------
	.section	.text._Z6conv2DPfS_S_ii,"ax",@progbits
	.align	128
        .global         _Z6conv2DPfS_S_ii
        .type           _Z6conv2DPfS_S_ii,@function
        .size           _Z6conv2DPfS_S_ii,(.L_x_55 - _Z6conv2DPfS_S_ii)
        .other          _Z6conv2DPfS_S_ii,@"STO_CUDA_ENTRY STV_DEFAULT"
_Z6conv2DPfS_S_ii:
.text._Z6conv2DPfS_S_ii:
[----:B------:R-:W-:Y:S01]  /*0000*/  LDC R1, c[0x0][0x37c] ;  /* 0x0000df00ff017b82 */ /* 0x000fe20000000800 */
[----:B------:R-:W0:Y:S07]  /*0010*/  S2R R3, SR_TID.Y ;  /* 0x0000000000037919 */ /* 0x000e2e0000002200 */
[----:B------:R-:W0:Y:S01]  /*0020*/  S2UR UR4, SR_CTAID.Y ;  /* 0x00000000000479c3 */ /* 0x000e220000002600 */
[----:B------:R-:W1:Y:S01]  /*0030*/  LDCU UR7, c[0x0][0x39c] ;  /* 0x00007380ff0777ac */ /* 0x000e620008000800 */
[----:B------:R-:W2:Y:S06]  /*0040*/  S2R R5, SR_TID.X ;  /* 0x0000000000057919 */ /* 0x000eac0000002100 */
[----:B------:R-:W0:Y:S08]  /*0050*/  LDC R2, c[0x0][0x364] ;  /* 0x0000d900ff027b82 */ /* 0x000e300000000800 */
[----:B------:R-:W2:Y:S08]  /*0060*/  S2UR UR5, SR_CTAID.X ;  /* 0x00000000000579c3 */ /* 0x000eb00000002500 */
[----:B------:R-:W2:Y:S01]  /*0070*/  LDC R0, c[0x0][0x360] ;  /* 0x0000d800ff007b82 */ /* 0x000ea20000000800 */
[----:B0-----:R-:W-:-:S02]  /*0080*/  IMAD R2, R2, UR4, R3 ;  /* 0x0000000402027c24 */ /* 0x001fc4000f8e0203 */
[----:B--2---:R-:W-:-:S05]  /*0090*/  IMAD R3, R0, UR5, R5 ;  /* 0x0000000500037c24 */ /* 0x004fca000f8e0205 */
[----:B------:R-:W-:-:S04]  /*00a0*/  VIMNMX R0, PT, PT, R2, R3, !PT ;  /* 0x0000000302007248 */ /* 0x000fc80007fe0100 */
[----:B-1----:R-:W-:-:S13]  /*00b0*/  ISETP.GE.AND P0, PT, R0, UR7, PT ;  /* 0x0000000700007c0c */ /* 0x002fda000bf06270 */
[----:B------:R-:W-:Y:S05]  /*00c0*/  @P0 EXIT ;  /* 0x000000000000094d */ /* 0x000fea0003800000 */
[----:B------:R-:W0:Y:S01]  /*00d0*/  LDCU UR11, c[0x0][0x398] ;  /* 0x00007300ff0b77ac */ /* 0x000e220008000800 */
[----:B------:R-:W-:Y:S01]  /*00e0*/  IMAD.MOV.U32 R0, RZ, RZ, RZ ;  /* 0x000000ffff007224 */ /* 0x000fe200078e00ff */
[----:B------:R-:W1:Y:S01]  /*00f0*/  LDCU.64 UR12, c[0x0][0x358] ;  /* 0x00006b00ff0c77ac */ /* 0x000e620008000a00 */
[----:B0-----:R-:W-:-:S09]  /*0100*/  UISETP.GE.AND UP0, UPT, UR11, URZ, UPT ;  /* 0x000000ff0b00728c */ /* 0x001fd2000bf06270 */
[----:B-1----:R-:W-:Y:S05]  /*0110*/  BRA.U !UP0, `(.L_x_41) ;  /* 0x0000000d085c7547 */ /* 0x002fea000b800000 */
[----:B------:R-:W-:Y:S02]  /*0120*/  USHF.L.U32 UR8, UR11, 0x1, URZ ;  /* 0x000000010b087899 */ /* 0x000fe400080006ff */
[----:B------:R-:W-:Y:S01]  /*0130*/  VIADD R4, R2, -UR11 ;  /* 0x8000000b02047c36 */ /* 0x000fe20008000000 */
[----:B------:R-:W-:Y:S01]  /*0140*/  IADD3 R5, PT, PT, R3, -UR11, RZ ;  /* 0x8000000b03057c10 */ /* 0x000fe2000fffe0ff */
[----:B------:R-:W-:Y:S01]  /*0150*/  IMAD.MOV.U32 R0, RZ, RZ, RZ ;  /* 0x000000ffff007224 */ /* 0x000fe200078e00ff */
[----:B------:R-:W-:Y:S02]  /*0160*/  UISETP.LT.AND UP0, UPT, URZ, UR8, UPT ;  /* 0x00000008ff00728c */ /* 0x000fe4000bf01270 */
[----:B------:R-:W-:Y:S02]  /*0170*/  UIADD3 UR10, UPT, UPT, UR8, 0x1, URZ ;  /* 0x00000001080a7890 */ /* 0x000fe4000fffe0ff */
[----:B------:R-:W-:-:S04]  /*0180*/  USEL UR9, URZ, UR8, !UP0 ;  /* 0x00000008ff097287 */ /* 0x000fc8000c000000 */
[----:B------:R-:W-:Y:S02]  /*0190*/  UIADD3 UR4, UPT, UPT, UR9, 0x1, URZ ;  /* 0x0000000109047890 */ /* 0x000fe4000fffe0ff */
[----:B------:R-:W-:Y:S02]  /*01a0*/  ULOP3.LUT UR6, UR9, 0x6, URZ, 0xc0, !UPT ;  /* 0x0000000609067892 */ /* 0x000fe4000f8ec0ff */
[----:B------:R-:W-:Y:S02]  /*01b0*/  ULOP3.LUT UR5, UR4, 0x7ffffff8, URZ, 0xc0, !UPT ;  /* 0x7ffffff804057892 */ /* 0x000fe4000f8ec0ff */
[----:B------:R-:W-:Y:S01]  /*01c0*/  UISETP.GE.U32.AND UP1, UPT, UR6, 0x3, UPT ;  /* 0x000000030600788c */ /* 0x000fe2000bf26070 */
[----:B------:R-:W-:-:S10]  /*01d0*/  UMOV UR4, URZ ;  /* 0x000000ff00047c82 */ /* 0x000fd40008000000 */
.L_x_48:
[----:B------:R-:W0:Y:S01]  /*01e0*/  LDCU UR7, c[0x0][0x39c] ;  /* 0x00007380ff0777ac */ /* 0x000e220008000800 */
[----:B------:R-:W-:Y:S02]  /*01f0*/  VIADD R6, R4, UR4 ;  /* 0x0000000404067c36 */ /* 0x000fe40008000000 */
[----:B------:R-:W-:Y:S01]  /*0200*/  HFMA2 R20, -RZ, RZ, 0, 0 ;  /* 0x00000000ff147431 */ /* 0x000fe200000001ff */
[----:B------:R-:W-:Y:S01]  /*0210*/  UISETP.GE.AND UP2, UPT, UR8, 0x7, UPT ;  /* 0x000000070800788c */ /* 0x000fe2000bf46270 */
[----:B------:R-:W-:Y:S01]  /*0220*/  UMOV UR6, UR4 ;  /* 0x0000000400067c82 */ /* 0x000fe20008000000 */
[----:B------:R-:W-:Y:S02]  /*0230*/  UIMAD UR11, UR10, UR4, URZ ;  /* 0x000000040a0b72a4 */ /* 0x000fe4000f8e02ff */
[----:B------:R-:W-:Y:S02]  /*0240*/  UIADD3 UR4, UPT, UPT, UR4, 0x1, URZ ;  /* 0x0000000104047890 */ /* 0x000fe4000fffe0ff */
[----:B------:R-:W-:Y:S01]  /*0250*/  UISETP.NE.AND UP0, UPT, UR6, UR9, UPT ;  /* 0x000000090600728c */ /* 0x000fe2000bf05270 */
[----:B0-----:R-:W-:-:S04]  /*0260*/  ISETP.GE.AND P0, PT, R6, UR7, PT ;  /* 0x0000000706007c0c */ /* 0x001fc8000bf06270 */
[----:B------:R-:W-:Y:S01]  /*0270*/  ISETP.GT.AND P0, PT, R6, -0x1, !P0 ;  /* 0xffffffff0600780c */ /* 0x000fe20004704270 */
[----:B------:R-:W-:-:S12]  /*0280*/  BRA.U !UP2, `(.L_x_42) ;  /* 0x000000050a787547 */ /* 0x000fd8000b800000 */
[----:B------:R-:W0:Y:S01]  /*0290*/  LDC.64 R8, c[0x0][0x390] ;  /* 0x0000e400ff087b82 */ /* 0x000e220000000a00 */
[----:B------:R-:W-:Y:S01]  /*02a0*/  IMAD.MOV.U32 R24, RZ, RZ, RZ ;  /* 0x000000ffff187224 */ /* 0x000fe200078e00ff */
[----:B------:R-:W1:Y:S06]  /*02b0*/  LDCU UR7, c[0x0][0x39c] ;  /* 0x00007380ff0777ac */ /* 0x000e6c0008000800 */
.L_x_43:
[----:B------:R-:W-:Y:S01]  /*02c0*/  IMAD.IADD R29, R5, 0x1, R24 ;  /* 0x00000001051d7824 */ /* 0x000fe200078e0218 */
[----:B------:R-:W-:-:S04]  /*02d0*/  IADD3 R13, P1, PT, R24, UR11, RZ ;  /* 0x0000000b180d7c10 */ /* 0x000fc8000ff3e0ff */
[C---:B-1----:R-:W-:Y:S02]  /*02e0*/  ISETP.GE.AND P6, PT, R29.reuse, UR7, PT ;  /* 0x000000071d007c0c */ /* 0x042fe4000bfc6270 */
[C---:B------:R-:W-:Y:S02]  /*02f0*/  IADD3 R19, PT, PT, R29.reuse, 0x1, RZ ;  /* 0x000000011d137810 */ /* 0x040fe40007ffe0ff */
[----:B------:R-:W-:Y:S02]  /*0300*/  ISETP.GT.AND P6, PT, R29, -0x1, !P6 ;  /* 0xffffffff1d00780c */ /* 0x000fe400077c4270 */
[C---:B------:R-:W-:Y:S02]  /*0310*/  ISETP.GE.AND P3, PT, R19.reuse, UR7, PT ;  /* 0x0000000713007c0c */ /* 0x040fe4000bf66270 */
[----:B------:R-:W-:Y:S02]  /*0320*/  PLOP3.LUT P6, PT, P0, P6, PT, 0x80, 0x8 ;  /* 0x000000000008781c */ /* 0x000fe400007cd070 */
[----:B------:R-:W-:-:S02]  /*0330*/  ISETP.GT.AND P3, PT, R19, -0x1, !P3 ;  /* 0xffffffff1300780c */ /* 0x000fc40005f64270 */
[----:B------:R-:W-:Y:S02]  /*0340*/  IADD3.X R18, PT, PT, RZ, RZ, RZ, P1, !PT ;  /* 0x000000ffff127210 */ /* 0x000fe40000ffe4ff */
[----:B------:R-:W-:Y:S02]  /*0350*/  PLOP3.LUT P3, PT, P0, P3, PT, 0x80, 0x8 ;  /* 0x000000000008781c */ /* 0x000fe40000767070 */
[----:B0-----:R-:W-:-:S04]  /*0360*/  LEA R12, P1, R13, R8, 0x2 ;  /* 0x000000080d0c7211 */ /* 0x001fc800078210ff */
[----:B------:R-:W-:Y:S01]  /*0370*/  LEA.HI.X R13, R13, R9, R18, 0x2, P1 ;  /* 0x000000090d0d7211 */ /* 0x000fe200008f1412 */
[----:B------:R-:W0:Y:S01]  /*0380*/  @P6 LDC.64 R10, c[0x0][0x390] ;  /* 0x0000e400ff0a6b82 */ /* 0x000e220000000a00 */
[----:B------:R-:W-:-:S05]  /*0390*/  @P6 VIADD R7, R24, UR11 ;  /* 0x0000000b18076c36 */ /* 0x000fca0008000000 */
[----:B------:R-:W-:Y:S01]  /*03a0*/  @P3 IMAD R19, R6, UR7, R19 ;  /* 0x0000000706133c24 */ /* 0x000fe2000f8e0213 */
[----:B------:R-:W2:Y:S01]  /*03b0*/  @P3 LDG.E R22, desc[UR12][R12.64+0x4] ;  /* 0x0000040c0c163981 */ /* 0x000ea2000c1e1900 */
[----:B------:R-:W1:Y:S08]  /*03c0*/  @P6 LDC.64 R16, c[0x0][0x380] ;  /* 0x0000e000ff106b82 */ /* 0x000e700000000a00 */
[----:B------:R-:W3:Y:S01]  /*03d0*/  @P3 LDC.64 R14, c[0x0][0x380] ;  /* 0x0000e000ff0e3b82 */ /* 0x000ee20000000a00 */
[----:B0-----:R-:W-:-:S04]  /*03e0*/  @P6 IMAD.WIDE.U32 R10, R7, 0x4, R10 ;  /* 0x00000004070a6825 */ /* 0x001fc800078e000a */
[----:B------:R-:W-:Y:S02]  /*03f0*/  @P6 IMAD R7, R6, UR7, R29 ;  /* 0x0000000706076c24 */ /* 0x000fe4000f8e021d */
[----:B------:R-:W4:Y:S02]  /*0400*/  @P6 LDG.E R11, desc[UR12][R10.64] ;  /* 0x0000000c0a0b6981 */ /* 0x000f24000c1e1900 */
[----:B-1----:R-:W-:-:S06]  /*0410*/  @P6 IMAD.WIDE.U32 R16, R7, 0x4, R16 ;  /* 0x0000000407106825 */ /* 0x002fcc00078e0010 */
[----:B------:R0:W4:Y:S01]  /*0420*/  @P6 LDG.E R16, desc[UR12][R16.64] ;  /* 0x0000000c10106981 */ /* 0x000122000c1e1900 */
[----:B---3--:R-:W-:-:S06]  /*0430*/  @P3 IMAD.WIDE.U32 R14, R19, 0x4, R14 ;  /* 0x00000004130e3825 */ /* 0x008fcc00078e000e */
[----:B------:R-:W2:Y:S01]  /*0440*/  @P3 LDG.E R15, desc[UR12][R14.64] ;  /* 0x0000000c0e0f3981 */ /* 0x000ea2000c1e1900 */
[C---:B------:R-:W-:Y:S01]  /*0450*/  VIADD R26, R29.reuse, 0x2 ;  /* 0x000000021d1a7836 */ /* 0x040fe20000000000 */
[----:B------:R-:W-:-:S04]  /*0460*/  IADD3 R23, PT, PT, R29, 0x3, RZ ;  /* 0x000000031d177810 */ /* 0x000fc80007ffe0ff */
[C---:B------:R-:W-:Y:S02]  /*0470*/  ISETP.GE.AND P2, PT, R26.reuse, UR7, PT ;  /* 0x000000071a007c0c */ /* 0x040fe4000bf46270 */
[----:B------:R-:W-:Y:S02]  /*0480*/  ISETP.GE.AND P1, PT, R23, UR7, PT ;  /* 0x0000000717007c0c */ /* 0x000fe4000bf26270 */
[----:B------:R-:W-:Y:S01]  /*0490*/  ISETP.GT.AND P2, PT, R26, -0x1, !P2 ;  /* 0xffffffff1a00780c */ /* 0x000fe20005744270 */
[----:B------:R-:W-:Y:S01]  /*04a0*/  VIADD R7, R29, 0x4 ;  /* 0x000000041d077836 */ /* 0x000fe20000000000 */
[----:B------:R-:W-:Y:S02]  /*04b0*/  ISETP.GT.AND P1, PT, R23, -0x1, !P1 ;  /* 0xffffffff1700780c */ /* 0x000fe40004f24270 */
[----:B------:R-:W-:Y:S02]  /*04c0*/  PLOP3.LUT P2, PT, P0, P2, PT, 0x80, 0x8 ;  /* 0x000000000008781c */ /* 0x000fe40000745070 */
[----:B------:R-:W-:-:S02]  /*04d0*/  PLOP3.LUT P1, PT, P0, P1, PT, 0x80, 0x8 ;  /* 0x000000000008781c */ /* 0x000fc40000723070 */
[----:B------:R-:W-:Y:S02]  /*04e0*/  IADD3 R25, PT, PT, R29, 0x5, RZ ;  /* 0x000000051d197810 */ /* 0x000fe40007ffe0ff */
[----:B------:R-:W-:Y:S01]  /*04f0*/  ISETP.GE.AND P4, PT, R7, UR7, PT ;  /* 0x0000000707007c0c */ /* 0x000fe2000bf86270 */
[----:B------:R-:W-:Y:S01]  /*0500*/  VIADD R27, R29, 0x6 ;  /* 0x000000061d1b7836 */ /* 0x000fe20000000000 */
[----:B------:R-:W-:Y:S02]  /*0510*/  ISETP.GE.AND P5, PT, R25, UR7, PT ;  /* 0x0000000719007c0c */ /* 0x000fe4000bfa6270 */
[----:B------:R-:W-:Y:S02]  /*0520*/  ISETP.GT.AND P4, PT, R7, -0x1, !P4 ;  /* 0xffffffff0700780c */ /* 0x000fe40006784270 */
[----:B------:R-:W-:Y:S01]  /*0530*/  ISETP.GT.AND P5, PT, R25, -0x1, !P5 ;  /* 0xffffffff1900780c */ /* 0x000fe20006fa4270 */
[----:B------:R-:W1:Y:S01]  /*0540*/  @P2 LDC.64 R20, c[0x0][0x380] ;  /* 0x0000e000ff142b82 */ /* 0x000e620000000a00 */
[----:B------:R-:W-:-:S02]  /*0550*/  PLOP3.LUT P4, PT, P0, P4, PT, 0x80, 0x8 ;  /* 0x000000000008781c */ /* 0x000fc40000789070 */
[----:B------:R-:W-:Y:S02]  /*0560*/  IADD3 R29, PT, PT, R29, 0x7, RZ ;  /* 0x000000071d1d7810 */ /* 0x000fe40007ffe0ff */
[----:B------:R-:W-:-:S03]  /*0570*/  PLOP3.LUT P5, PT, P0, P5, PT, 0x80, 0x8 ;  /* 0x000000000008781c */ /* 0x000fc600007ab070 */
[----:B------:R-:W3:Y:S01]  /*0580*/  @P1 LDC.64 R18, c[0x0][0x380] ;  /* 0x0000e000ff121b82 */ /* 0x000ee20000000a00 */
[C---:B0-----:R-:W-:Y:S02]  /*0590*/  @P2 IMAD R17, R6.reuse, UR7, R26 ;  /* 0x0000000706112c24 */ /* 0x041fe4000f8e021a */
[----:B------:R-:W-:-:S03]  /*05a0*/  @P1 IMAD R23, R6, UR7, R23 ;  /* 0x0000000706171c24 */ /* 0x000fc6000f8e0217 */
[----:B------:R-:W-:Y:S02]  /*05b0*/  @P4 IMAD R7, R6, UR7, R7 ;  /* 0x0000000706074c24 */ /* 0x000fe4000f8e0207 */
[----:B-1----:R-:W-:-:S04]  /*05c0*/  @P2 IMAD.WIDE.U32 R20, R17, 0x4, R20 ;  /* 0x0000000411142825 */ /* 0x002fc800078e0014 */
[----:B------:R-:W-:Y:S02]  /*05d0*/  @P5 IMAD R25, R6, UR7, R25 ;  /* 0x0000000706195c24 */ /* 0x000fe4000f8e0219 */
[----:B------:R-:W5:Y:S01]  /*05e0*/  @P2 LDG.E R21, desc[UR12][R20.64] ;  /* 0x0000000c14152981 */ /* 0x000f62000c1e1900 */
[----:B---3--:R-:W-:-:S06]  /*05f0*/  @P1 IMAD.WIDE.U32 R18, R23, 0x4, R18 ;  /* 0x0000000417121825 */ /* 0x008fcc00078e0012 */
[----:B------:R0:W3:Y:S01]  /*0600*/  @P1 LDG.E R19, desc[UR12][R18.64] ;  /* 0x0000000c12131981 */ /* 0x0000e2000c1e1900 */
[----:B----4-:R-:W-:Y:S01]  /*0610*/  @P6 FFMA R0, R11, R16, R0 ;  /* 0x000000100b006223 */ /* 0x010fe20000000000 */
[C---:B------:R-:W-:Y:S01]  /*0620*/  ISETP.GE.AND P6, PT, R27.reuse, UR7, PT ;  /* 0x000000071b007c0c */ /* 0x040fe2000bfc6270 */
[----:B------:R-:W1:Y:S02]  /*0630*/  @P5 LDC.64 R10, c[0x0][0x380] ;  /* 0x0000e000ff0a5b82 */ /* 0x000e640000000a00 */
[----:B--2---:R-:W-:Y:S01]  /*0640*/  @P3 FFMA R0, R22, R15, R0 ;  /* 0x0000000f16003223 */ /* 0x004fe20000000000 */
[----:B------:R-:W-:-:S05]  /*0650*/  ISETP.GT.AND P3, PT, R27, -0x1, !P6 ;  /* 0xffffffff1b00780c */ /* 0x000fca0007764270 */
[----:B------:R-:W2:Y:S01]  /*0660*/  @P4 LDC.64 R14, c[0x0][0x380] ;  /* 0x0000e000ff0e4b82 */ /* 0x000ea20000000a00 */
[C---:B------:R-:W-:Y:S02]  /*0670*/  ISETP.GE.AND P6, PT, R29.reuse, UR7, PT ;  /* 0x000000071d007c0c */ /* 0x040fe4000bfc6270 */
[----:B------:R-:W-:Y:S02]  /*0680*/  PLOP3.LUT P3, PT, P0, P3, PT, 0x80, 0x8 ;  /* 0x000000000008781c */ /* 0x000fe40000767070 */
[----:B------:R-:W-:-:S04]  /*0690*/  ISETP.GT.AND P6, PT, R29, -0x1, !P6 ;  /* 0xffffffff1d00780c */ /* 0x000fc800077c4270 */
[----:B------:R-:W-:-:S07]  /*06a0*/  PLOP3.LUT P6, PT, P0, P6, PT, 0x80, 0x8 ;  /* 0x000000000008781c */ /* 0x000fce00007cd070 */
[----:B------:R-:W4:Y:S01]  /*06b0*/  @P3 LDC.64 R16, c[0x0][0x380] ;  /* 0x0000e000ff103b82 */ /* 0x000f220000000a00 */
[----:B-1----:R-:W-:Y:S02]  /*06c0*/  @P5 IMAD.WIDE.U32 R10, R25, 0x4, R10 ;  /* 0x00000004190a5825 */ /* 0x002fe400078e000a */
[----:B------:R-:W3:Y:S02]  /*06d0*/  @P1 LDG.E R25, desc[UR12][R12.64+0xc] ;  /* 0x00000c0c0c191981 */ /* 0x000ee4000c1e1900 */
[----:B--2---:R-:W-:-:S03]  /*06e0*/  @P4 IMAD.WIDE.U32 R14, R7, 0x4, R14 ;  /* 0x00000004070e4825 */ /* 0x004fc600078e000e */
[----:B------:R-:W1:Y:S01]  /*06f0*/  @P6 LDC.64 R22, c[0x0][0x380] ;  /* 0x0000e000ff166b82 */ /* 0x000e620000000a00 */
[----:B------:R-:W5:Y:S01]  /*0700*/  @P2 LDG.E R7, desc[UR12][R12.64+0x8] ;  /* 0x0000080c0c072981 */ /* 0x000f62000c1e1900 */
[----:B------:R-:W-:-:S03]  /*0710*/  @P3 IMAD R26, R6, UR7, R27 ;  /* 0x00000007061a3c24 */ /* 0x000fc6000f8e021b */
[----:B------:R-:W2:Y:S01]  /*0720*/  @P4 LDG.E R14, desc[UR12][R14.64] ;  /* 0x0000000c0e0e4981 */ /* 0x000ea2000c1e1900 */
[----:B0-----:R-:W-:-:S03]  /*0730*/  @P6 IMAD R18, R6, UR7, R29 ;  /* 0x0000000706126c24 */ /* 0x001fc6000f8e021d */
[----:B------:R-:W2:Y:S04]  /*0740*/  @P4 LDG.E R27, desc[UR12][R12.64+0x10] ;  /* 0x0000100c0c1b4981 */ /* 0x000ea8000c1e1900 */
[----:B------:R-:W2:Y:S01]  /*0750*/  @P5 LDG.E R11, desc[UR12][R10.64] ;  /* 0x0000000c0a0b5981 */ /* 0x000ea2000c1e1900 */
[----:B----4-:R-:W-:-:S03]  /*0760*/  @P3 IMAD.WIDE.U32 R16, R26, 0x4, R16 ;  /* 0x000000041a103825 */ /* 0x010fc600078e0010 */
[----:B------:R-:W4:Y:S04]  /*0770*/  @P5 LDG.E R29, desc[UR12][R12.64+0x14] ;  /* 0x0000140c0c1d5981 */ /* 0x000f28000c1e1900 */
[----:B------:R-:W4:Y:S01]  /*0780*/  @P3 LDG.E R17, desc[UR12][R16.64] ;  /* 0x0000000c10113981 */ /* 0x000f22000c1e1900 */
[----:B-1----:R-:W-:-:S03]  /*0790*/  @P6 IMAD.WIDE.U32 R22, R18, 0x4, R22 ;  /* 0x0000000412166825 */ /* 0x002fc600078e0016 */
[----:B------:R-:W4:Y:S04]  /*07a0*/  @P6 LDG.E R20, desc[UR12][R12.64+0x1c] ;  /* 0x00001c0c0c146981 */ /* 0x000f28000c1e1900 */
[----:B------:R-:W4:Y:S04]  /*07b0*/  @P3 LDG.E R18, desc[UR12][R12.64+0x18] ;  /* 0x0000180c0c123981 */ /* 0x000f28000c1e1900 */
[----:B------:R-:W4:Y:S01]  /*07c0*/  @P6 LDG.E R23, desc[UR12][R22.64] ;  /* 0x0000000c16176981 */ /* 0x000f22000c1e1900 */
[----:B------:R-:W-:Y:S02]  /*07d0*/  VIADD R24, R24, 0x8 ;  /* 0x0000000818187836 */ /* 0x000fe40000000000 */
[----:B-----5:R-:W-:-:S04]  /*07e0*/  @P2 FFMA R0, R7, R21, R0 ;  /* 0x0000001507002223 */ /* 0x020fc80000000000 */
[----:B---3--:R-:W-:Y:S01]  /*07f0*/  @P1 FFMA R0, R25, R19, R0 ;  /* 0x0000001319001223 */ /* 0x008fe20000000000 */
[----:B------:R-:W-:-:S03]  /*0800*/  ISETP.NE.AND P1, PT, R24, UR5, PT ;  /* 0x0000000518007c0c */ /* 0x000fc6000bf25270 */
[----:B--2---:R-:W-:-:S04]  /*0810*/  @P4 FFMA R0, R27, R14, R0 ;  /* 0x0000000e1b004223 */ /* 0x004fc80000000000 */
[----:B----4-:R-:W-:-:S04]  /*0820*/  @P5 FFMA R0, R29, R11, R0 ;  /* 0x0000000b1d005223 */ /* 0x010fc80000000000 */
[----:B------:R-:W-:-:S04]  /*0830*/  @P3 FFMA R0, R18, R17, R0 ;  /* 0x0000001112003223 */ /* 0x000fc80000000000 */
[----:B------:R-:W-:Y:S01]  /*0840*/  @P6 FFMA R0, R20, R23, R0 ;  /* 0x0000001714006223 */ /* 0x000fe20000000000 */
[----:B------:R-:W-:Y:S06]  /*0850*/  @P1 BRA `(.L_x_43) ;  /* 0xfffffff800981947 */ /* 0x000fec000383ffff */
[----:B------:R-:W-:-:S07]  /*0860*/  MOV R20, UR5 ;  /* 0x0000000500147c02 */ /* 0x000fce0008000f00 */
.L_x_42:
[----:B------:R-:W-:Y:S01]  /*0870*/  ULOP3.LUT UP2, URZ, UR9, 0x2, URZ, 0xc0, !UPT ;  /* 0x0000000209ff7892 */ /* 0x000fe2000f84c0ff */
[----:B------:R-:W-:Y:S10]  /*0880*/  BRA.U !UP1, `(.L_x_44) ;  /* 0x0000000109c47547 */ /* 0x000ff4000b800000 */
[----:B------:R-:W-:Y:S01]  /*0890*/  IMAD.IADD R27, R5, 0x1, R20 ;  /* 0x00000001051b7824 */ /* 0x000fe200078e0214 */
[----:B------:R-:W0:Y:S01]  /*08a0*/  LDC.64 R8, c[0x0][0x390] ;  /* 0x0000e400ff087b82 */ /* 0x000e220000000a00 */
[----:B------:R-:W-:Y:S02]  /*08b0*/  IADD3 R22, P5, PT, R20, UR11, RZ ;  /* 0x0000000b14167c10 */ /* 0x000fe4000ffbe0ff */
[C---:B------:R-:W-:Y:S01]  /*08c0*/  VIADD R7, R27.reuse, 0x2 ;  /* 0x000000021b077836 */ /* 0x040fe20000000000 */
[C---:B------:R-:W-:Y:S02]  /*08d0*/  ISETP.GE.AND P1, PT, R27.reuse, UR7, PT ;  /* 0x000000071b007c0c */ /* 0x040fe4000bf26270 */
[C---:B------:R-:W-:Y:S02]  /*08e0*/  IADD3 R23, PT, PT, R27.reuse, 0x1, RZ ;  /* 0x000000011b177810 */ /* 0x040fe40007ffe0ff */
[----:B------:R-:W-:Y:S02]  /*08f0*/  ISETP.GT.AND P1, PT, R27, -0x1, !P1 ;  /* 0xffffffff1b00780c */ /* 0x000fe40004f24270 */
[----:B------:R-:W-:-:S02]  /*0900*/  ISETP.GE.AND P2, PT, R23, UR7, PT ;  /* 0x0000000717007c0c */ /* 0x000fc4000bf46270 */
[----:B------:R-:W-:Y:S02]  /*0910*/  PLOP3.LUT P1, PT, P0, P1, PT, 0x80, 0x8 ;  /* 0x000000000008781c */ /* 0x000fe40000723070 */
[----:B------:R-:W-:Y:S02]  /*0920*/  ISETP.GT.AND P2, PT, R23, -0x1, !P2 ;  /* 0xffffffff1700780c */ /* 0x000fe40005744270 */
[----:B------:R-:W-:Y:S02]  /*0930*/  ISETP.GE.AND P3, PT, R7, UR7, PT ;  /* 0x0000000707007c0c */ /* 0x000fe4000bf66270 */
[----:B------:R-:W-:Y:S02]  /*0940*/  IADD3 R21, PT, PT, R27, 0x3, RZ ;  /* 0x000000031b157810 */ /* 0x000fe40007ffe0ff */
[----:B------:R-:W-:Y:S02]  /*0950*/  PLOP3.LUT P2, PT, P0, P2, PT, 0x80, 0x8 ;  /* 0x000000000008781c */ /* 0x000fe40000745070 */
[----:B------:R-:W-:-:S02]  /*0960*/  ISETP.GT.AND P3, PT, R7, -0x1, !P3 ;  /* 0xffffffff0700780c */ /* 0x000fc40005f64270 */
[C---:B------:R-:W-:Y:S01]  /*0970*/  ISETP.GE.AND P4, PT, R21.reuse, UR7, PT ;  /* 0x0000000715007c0c */ /* 0x040fe2000bf86270 */
[----:B------:R-:W1:Y:S01]  /*0980*/  @P1 LDC.64 R16, c[0x0][0x390] ;  /* 0x0000e400ff101b82 */ /* 0x000e620000000a00 */
[----:B------:R-:W-:Y:S01]  /*0990*/  PLOP3.LUT P3, PT, P0, P3, PT, 0x80, 0x8 ;  /* 0x000000000008781c */ /* 0x000fe20000767070 */
[----:B------:R-:W-:Y:S01]  /*09a0*/  @P1 VIADD R25, R20, UR11 ;  /* 0x0000000b14191c36 */ /* 0x000fe20008000000 */
[----:B------:R-:W-:Y:S02]  /*09b0*/  ISETP.GT.AND P4, PT, R21, -0x1, !P4 ;  /* 0xffffffff1500780c */ /* 0x000fe40006784270 */
[----:B0-----:R-:W-:Y:S02]  /*09c0*/  LEA R8, P6, R22, R8, 0x2 ;  /* 0x0000000816087211 */ /* 0x001fe400078c10ff */
[----:B------:R-:W-:Y:S01]  /*09d0*/  PLOP3.LUT P4, PT, P0, P4, PT, 0x80, 0x8 ;  /* 0x000000000008781c */ /* 0x000fe20000789070 */
[----:B------:R-:W0:Y:S06]  /*09e0*/  @P1 LDC.64 R18, c[0x0][0x380] ;  /* 0x0000e000ff121b82 */ /* 0x000e2c0000000a00 */
[----:B------:R-:W-:-:S02]  /*09f0*/  @P3 IMAD R7, R6, UR7, R7 ;  /* 0x0000000706073c24 */ /* 0x000fc4000f8e0207 */
[----:B------:R-:W2:Y:S08]  /*0a00*/  @P2 LDC.64 R10, c[0x0][0x380] ;  /* 0x0000e000ff0a2b82 */ /* 0x000eb00000000a00 */
[----:B------:R-:W3:Y:S01]  /*0a10*/  @P3 LDC.64 R12, c[0x0][0x380] ;  /* 0x0000e000ff0c3b82 */ /* 0x000ee20000000a00 */
[----:B-1----:R-:W-:-:S04]  /*0a20*/  @P1 IMAD.WIDE.U32 R16, R25, 0x4, R16 ;  /* 0x0000000419101825 */ /* 0x002fc800078e0010 */
[C---:B------:R-:W-:Y:S02]  /*0a30*/  @P1 IMAD R25, R6.reuse, UR7, R27 ;  /* 0x0000000706191c24 */ /* 0x040fe4000f8e021b */
[----:B------:R-:W-:Y:S01]  /*0a40*/  @P2 IMAD R27, R6, UR7, R23 ;  /* 0x00000007061b2c24 */ /* 0x000fe2000f8e0217 */
[----:B------:R-:W1:Y:S01]  /*0a50*/  @P4 LDC.64 R14, c[0x0][0x380] ;  /* 0x0000e000ff0e4b82 */ /* 0x000e620000000a00 */
[----:B0-----:R-:W-:Y:S01]  /*0a60*/  @P1 IMAD.WIDE.U32 R18, R25, 0x4, R18 ;  /* 0x0000000419121825 */ /* 0x001fe200078e0012 */
[----:B------:R-:W-:Y:S01]  /*0a70*/  IADD3.X R23, PT, PT, RZ, RZ, RZ, P5, !PT ;  /* 0x000000ffff177210 */ /* 0x000fe20002ffe4ff */
[----:B------:R-:W4:Y:S03]  /*0a80*/  @P1 LDG.E R17, desc[UR12][R16.64] ;  /* 0x0000000c10111981 */ /* 0x000f26000c1e1900 */
[----:B------:R-:W-:Y:S01]  /*0a90*/  LEA.HI.X R9, R22, R9, R23, 0x2, P6 ;  /* 0x0000000916097211 */ /* 0x000fe200030f1417 */
[----:B------:R-:W4:Y:S01]  /*0aa0*/  @P1 LDG.E R18, desc[UR12][R18.64] ;  /* 0x0000000c12121981 */ /* 0x000f22000c1e1900 */
[----:B--2---:R-:W-:-:S03]  /*0ab0*/  @P2 IMAD.WIDE.U32 R10, R27, 0x4, R10 ;  /* 0x000000041b0a2825 */ /* 0x004fc600078e000a */
[----:B------:R-:W2:Y:S01]  /*0ac0*/  @P4 LDG.E R23, desc[UR12][R8.64+0xc] ;  /* 0x00000c0c08174981 */ /* 0x000ea2000c1e1900 */
[----:B------:R-:W-:-:S03]  /*0ad0*/  @P4 IMAD R21, R6, UR7, R21 ;  /* 0x0000000706154c24 */ /* 0x000fc6000f8e0215 */
[----:B------:R-:W5:Y:S01]  /*0ae0*/  @P2 LDG.E R10, desc[UR12][R10.64] ;  /* 0x0000000c0a0a2981 */ /* 0x000f62000c1e1900 */
[----:B---3--:R-:W-:-:S03]  /*0af0*/  @P3 IMAD.WIDE.U32 R12, R7, 0x4, R12 ;  /* 0x00000004070c3825 */ /* 0x008fc600078e000c */
[----:B------:R-:W5:Y:S04]  /*0b00*/  @P2 LDG.E R7, desc[UR12][R8.64+0x4] ;  /* 0x0000040c08072981 */ /* 0x000f68000c1e1900 */
[----:B------:R-:W3:Y:S01]  /*0b10*/  @P3 LDG.E R12, desc[UR12][R12.64] ;  /* 0x0000000c0c0c3981 */ /* 0x000ee2000c1e1900 */
[----:B-1----:R-:W-:-:S03]  /*0b20*/  @P4 IMAD.WIDE.U32 R14, R21, 0x4, R14 ;  /* 0x00000004150e4825 */ /* 0x002fc600078e000e */
[----:B------:R-:W3:Y:S04]  /*0b30*/  @P3 LDG.E R21, desc[UR12][R8.64+0x8] ;  /* 0x0000080c08153981 */ /* 0x000ee8000c1e1900 */
[----:B------:R-:W2:Y:S01]  /*0b40*/  @P4 LDG.E R14, desc[UR12][R14.64] ;  /* 0x0000000c0e0e4981 */ /* 0x000ea2000c1e1900 */
[----:B------:R-:W-:Y:S02]  /*0b50*/  VIADD R20, R20, 0x4 ;  /* 0x0000000414147836 */ /* 0x000fe40000000000 */
[----:B----4-:R-:W-:-:S04]  /*0b60*/  @P1 FFMA R0, R17, R18, R0 ;  /* 0x0000001211001223 */ /* 0x010fc80000000000 */
[----:B-----5:R-:W-:-:S04]  /*0b70*/  @P2 FFMA R0, R7, R10, R0 ;  /* 0x0000000a07002223 */ /* 0x020fc80000000000 */
[----:B---3--:R-:W-:-:S04]  /*0b80*/  @P3 FFMA R0, R21, R12, R0 ;  /* 0x0000000c15003223 */ /* 0x008fc80000000000 */
[----:B--2---:R-:W-:-:S07]  /*0b90*/  @P4 FFMA R0, R23, R14, R0 ;  /* 0x0000000e17004223 */ /* 0x004fce0000000000 */
.L_x_44:
[----:B------:R-:W-:Y:S05]  /*0ba0*/  BRA.U !UP2, `(.L_x_45) ;  /* 0x000000010a747547 */ /* 0x000fea000b800000 */
[----:B------:R-:W-:-:S04]  /*0bb0*/  IADD3 R7, PT, PT, R5, R20, RZ ;  /* 0x0000001405077210 */ /* 0x000fc80007ffe0ff */
[C---:B------:R-:W-:Y:S01]  /*0bc0*/  ISETP.GE.AND P1, PT, R7.reuse, UR7, PT ;  /* 0x0000000707007c0c */ /* 0x040fe2000bf26270 */
[----:B------:R-:W-:-:S03]  /*0bd0*/  VIADD R17, R7, 0x1 ;  /* 0x0000000107117836 */ /* 0x000fc60000000000 */
[----:B------:R-:W-:Y:S02]  /*0be0*/  ISETP.GT.AND P1, PT, R7, -0x1, !P1 ;  /* 0xffffffff0700780c */ /* 0x000fe40004f24270 */
[C---:B------:R-:W-:Y:S02]  /*0bf0*/  ISETP.GE.AND P2, PT, R17.reuse, UR7, PT ;  /* 0x0000000711007c0c */ /* 0x040fe4000bf46270 */
[----:B------:R-:W-:Y:S02]  /*0c00*/  PLOP3.LUT P1, PT, P0, P1, PT, 0x80, 0x8 ;  /* 0x000000000008781c */ /* 0x000fe40000723070 */
[----:B------:R-:W-:-:S04]  /*0c10*/  ISETP.GT.AND P2, PT, R17, -0x1, !P2 ;  /* 0xffffffff1100780c */ /* 0x000fc80005744270 */
[----:B------:R-:W-:-:S07]  /*0c20*/  PLOP3.LUT P2, PT, P0, P2, PT, 0x80, 0x8 ;  /* 0x000000000008781c */ /* 0x000fce0000745070 */
[----:B------:R-:W0:Y:S01]  /*0c30*/  @P1 LDC.64 R14, c[0x0][0x380] ;  /* 0x0000e000ff0e1b82 */ /* 0x000e220000000a00 */
[----:B------:R-:W-:Y:S01]  /*0c40*/  @P1 IADD3 R19, PT, PT, R20, UR11, RZ ;  /* 0x0000000b14131c10 */ /* 0x000fe2000fffe0ff */
[----:B------:R-:W-:-:S04]  /*0c50*/  @P1 IMAD R7, R6, UR7, R7 ;  /* 0x0000000706071c24 */ /* 0x000fc8000f8e0207 */
[----:B------:R-:W-:Y:S02]  /*0c60*/  @P2 IADD3 R16, P3, PT, R20, UR11, RZ ;  /* 0x0000000b14102c10 */ /* 0x000fe4000ff7e0ff */
[----:B------:R-:W1:Y:S03]  /*0c70*/  @P1 LDC.64 R12, c[0x0][0x390] ;  /* 0x0000e400ff0c1b82 */ /* 0x000e660000000a00 */
[----:B------:R-:W-:-:S05]  /*0c80*/  @P2 IMAD.X R18, RZ, RZ, RZ, P3 ;  /* 0x000000ffff122224 */ /* 0x000fca00018e06ff */
[----:B------:R-:W2:Y:S08]  /*0c90*/  @P2 LDC.64 R10, c[0x0][0x390] ;  /* 0x0000e400ff0a2b82 */ /* 0x000eb00000000a00 */
[----:B------:R-:W3:Y:S01]  /*0ca0*/  @P2 LDC.64 R8, c[0x0][0x380] ;  /* 0x0000e000ff082b82 */ /* 0x000ee20000000a00 */
[----:B0-----:R-:W-:-:S04]  /*0cb0*/  @P1 IMAD.WIDE.U32 R14, R7, 0x4, R14 ;  /* 0x00000004070e1825 */ /* 0x001fc800078e000e */
[----:B------:R-:W-:Y:S02]  /*0cc0*/  @P2 IMAD R7, R6, UR7, R17 ;  /* 0x0000000706072c24 */ /* 0x000fe4000f8e0211 */
[----:B------:R-:W4:Y:S01]  /*0cd0*/  @P1 LDG.E R15, desc[UR12][R14.64] ;  /* 0x0000000c0e0f1981 */ /* 0x000f22000c1e1900 */
[----:B-1----:R-:W-:-:S06]  /*0ce0*/  @P1 IMAD.WIDE.U32 R12, R19, 0x4, R12 ;  /* 0x00000004130c1825 */ /* 0x002fcc00078e000c */
[----:B------:R-:W4:Y:S01]  /*0cf0*/  @P1 LDG.E R13, desc[UR12][R12.64] ;  /* 0x0000000c0c0d1981 */ /* 0x000f22000c1e1900 */
[----:B--2---:R-:W-:-:S04]  /*0d00*/  @P2 LEA R10, P3, R16, R10, 0x2 ;  /* 0x0000000a100a2211 */ /* 0x004fc800078610ff */
[----:B------:R-:W-:Y:S01]  /*0d10*/  @P2 LEA.HI.X R11, R16, R11, R18, 0x2, P3 ;  /* 0x0000000b100b2211 */ /* 0x000fe200018f1412 */
[----:B---3--:R-:W-:-:S05]  /*0d20*/  @P2 IMAD.WIDE.U32 R8, R7, 0x4, R8 ;  /* 0x0000000407082825 */ /* 0x008fca00078e0008 */
[----:B------:R-:W2:Y:S04]  /*0d30*/  @P2 LDG.E R11, desc[UR12][R10.64+0x4] ;  /* 0x0000040c0a0b2981 */ /* 0x000ea8000c1e1900 */
[----:B------:R-:W2:Y:S01]  /*0d40*/  @P2 LDG.E R8, desc[UR12][R8.64] ;  /* 0x0000000c08082981 */ /* 0x000ea2000c1e1900 */
[----:B------:R-:W-:Y:S01]  /*0d50*/  IADD3 R20, PT, PT, R20, 0x2, RZ ;  /* 0x0000000214147810 */ /* 0x000fe20007ffe0ff */
[----:B----4-:R-:W-:-:S04]  /*0d60*/  @P1 FFMA R0, R13, R15, R0 ;  /* 0x0000000f0d001223 */ /* 0x010fc80000000000 */
[----:B--2---:R-:W-:-:S07]  /*0d70*/  @P2 FFMA R0, R11, R8, R0 ;  /* 0x000000080b002223 */ /* 0x004fce0000000000 */
.L_x_45:
[----:B------:R-:W-:Y:S01]  /*0d80*/  IMAD.IADD R13, R5, 0x1, R20 ;  /* 0x00000001050d7824 */ /* 0x000fe200078e0214 */
[----:B------:R-:W-:Y:S04]  /*0d90*/  BSSY.RECONVERGENT B0, `(.L_x_46) ;  /* 0x000000e000007945 */ /* 0x000fe80003800200 */
[----:B------:R-:W-:-:S04]  /*0da0*/  ISETP.GE.AND P1, PT, R13, UR7, PT ;  /* 0x000000070d007c0c */ /* 0x000fc8000bf26270 */
[----:B------:R-:W-:-:S04]  /*0db0*/  ISETP.GT.AND P1, PT, R13, -0x1, !P1 ;  /* 0xffffffff0d00780c */ /* 0x000fc80004f24270 */
[----:B------:R-:W-:-:S13]  /*0dc0*/  PLOP3.LUT P1, PT, P0, P1, PT, 0x80, 0x8 ;  /* 0x000000000008781c */ /* 0x000fda0000723070 */
[----:B------:R-:W-:Y:S05]  /*0dd0*/  @!P1 BRA `(.L_x_47) ;  /* 0x0000000000249947 */ /* 0x000fea0003800000 */
[----:B------:R-:W0:Y:S01]  /*0de0*/  LDC.64 R8, c[0x0][0x390] ;  /* 0x0000e400ff087b82 */ /* 0x000e220000000a00 */
[----:B------:R-:W-:Y:S01]  /*0df0*/  IADD3 R7, PT, PT, R20, UR11, RZ ;  /* 0x0000000b14077c10 */ /* 0x000fe2000fffe0ff */
[----:B------:R-:W-:-:S06]  /*0e00*/  IMAD R13, R6, UR7, R13 ;  /* 0x00000007060d7c24 */ /* 0x000fcc000f8e020d */
[----:B------:R-:W1:Y:S01]  /*0e10*/  LDC.64 R10, c[0x0][0x380] ;  /* 0x0000e000ff0a7b82 */ /* 0x000e620000000a00 */
[----:B0-----:R-:W-:-:S06]  /*0e20*/  IMAD.WIDE.U32 R6, R7, 0x4, R8 ;  /* 0x0000000407067825 */ /* 0x001fcc00078e0008 */
[----:B------:R-:W2:Y:S01]  /*0e30*/  LDG.E R7, desc[UR12][R6.64] ;  /* 0x0000000c06077981 */ /* 0x000ea2000c1e1900 */
[----:B-1----:R-:W-:-:S06]  /*0e40*/  IMAD.WIDE.U32 R8, R13, 0x4, R10 ;  /* 0x000000040d087825 */ /* 0x002fcc00078e000a */
[----:B------:R-:W2:Y:S02]  /*0e50*/  LDG.E R8, desc[UR12][R8.64] ;  /* 0x0000000c08087981 */ /* 0x000ea4000c1e1900 */
[----:B--2---:R-:W-:-:S07]  /*0e60*/  FFMA R0, R7, R8, R0 ;  /* 0x0000000807007223 */ /* 0x004fce0000000000 */
.L_x_47:
[----:B------:R-:W-:Y:S05]  /*0e70*/  BSYNC.RECONVERGENT B0 ;  /* 0x0000000000007941 */ /* 0x000fea0003800200 */
.L_x_46:
[----:B------:R-:W-:Y:S05]  /*0e80*/  BRA.U UP0, `(.L_x_48) ;  /* 0xfffffff100d47547 */ /* 0x000fea000b83ffff */
.L_x_41:
[----:B------:R-:W0:Y:S01]  /*0e90*/  LDC.64 R4, c[0x0][0x388] ;  /* 0x0000e200ff047b82 */ /* 0x000e220000000a00 */
[----:B------:R-:W-:-:S04]  /*0ea0*/  IMAD R3, R2, UR7, R3 ;  /* 0x0000000702037c24 */ /* 0x000fc8000f8e0203 */
[----:B0-----:R-:W-:-:S05]  /*0eb0*/  IMAD.WIDE R2, R3, 0x4, R4 ;  /* 0x0000000403027825 */ /* 0x001fca00078e0204 */
[----:B------:R-:W-:Y:S01]  /*0ec0*/  STG.E desc[UR12][R2.64], R0 ;  /* 0x0000000002007986 */ /* 0x000fe2000c10190c */
[----:B------:R-:W-:Y:S05]  /*0ed0*/  EXIT ;  /* 0x000000000000794d */ /* 0x000fea0003800000 */
.L_x_49:
        /* <DEDUP_REMOVED lines=10> */
.L_x_55:


//--------------------- .nv.global.init           --------------------------
	.section	.nv.global.init,"aw",@progbits
	.align	4
.nv.global.init:
	.type		mrg32k3aM1SubSeq,@object
	.size		mrg32k3aM1SubSeq,(mrg32k3aM2SubSeq - mrg32k3aM1SubSeq)
mrg32k3aM1SubSeq:
        /*0000*/ 	.byte	0x0b, 0xcc, 0xee, 0x04, 0x73, 0x29, 0x8b, 0x6f, 0xf6, 0x53, 0x03, 0xf6, 0x23, 0xf6, 0xea, 0xda
        /* <DEDUP_REMOVED lines=125> */
	.type		mrg32k3aM2SubSeq,@object
	.size		mrg32k3aM2SubSeq,(mrg32k3aM1 - mrg32k3aM2SubSeq)
mrg32k3aM2SubSeq:
        /* <DEDUP_REMOVED lines=126> */
	.type		mrg32k3aM1,@object
	.size		mrg32k3aM1,(mrg32k3aM1Seq - mrg32k3aM1)
mrg32k3aM1:
        /* <DEDUP_REMOVED lines=144> */
	.type		mrg32k3aM1Seq,@object
	.size		mrg32k3aM1Seq,(mrg32k3aM2 - mrg32k3aM1Seq)
mrg32k3aM1Seq:
        /* <DEDUP_REMOVED lines=144> */
	.type		mrg32k3aM2,@object
	.size		mrg32k3aM2,(mrg32k3aM2Seq - mrg32k3aM2)
mrg32k3aM2:
        /* <DEDUP_REMOVED lines=144> */
	.type		mrg32k3aM2Seq,@object
	.size		mrg32k3aM2Seq,(precalc_xorwow_matrix - mrg32k3aM2Seq)
mrg32k3aM2Seq:
        /* <DEDUP_REMOVED lines=144> */
	.type		precalc_xorwow_matrix,@object
	.size		precalc_xorwow_matrix,(precalc_xorwow_offset_matrix - precalc_xorwow_matrix)
precalc_xorwow_matrix:
        /* <DEDUP_REMOVED lines=6400> */
	.type		precalc_xorwow_offset_matrix,@object
	.size		precalc_xorwow_offset_matrix,(.L_1 - precalc_xorwow_offset_matrix)
precalc_xorwow_offset_matrix:
        /* <DEDUP_REMOVED lines=6400> */
.L_1:


//--------------------- .nv.shared.reserved.0     --------------------------
	.section	.nv.shared.reserved.0,"aw",@nobits
	.weak		__nv_reservedSMEM_offset_0_alias
	.size		__nv_reservedSMEM_offset_0_alias, 0, 64
	.other		__nv_reservedSMEM_offset_0_alias,@"STO_CUDA_RESERVED_SHARED STV_DEFAULT"
__nv_reservedSMEM_offset_0_alias:
	.zero		0
	.zero		64


//--------------------- .nv.constant0._Z4initPfij --------------------------
	.section	.nv.constant0._Z4initPfij,"a",@progbits
	.sectionflags	@""
	.align	4
.nv.constant0._Z4initPfij:
	.zero		912


//--------------------- .nv.constant0._Z6verifyPfS_Pii --------------------------
	.section	.nv.constant0._Z6verifyPfS_Pii,"a",@progbits
	.sectionflags	@""
	.align	4
.nv.constant0._Z6verifyPfS_Pii:
	.zero		924


//--------------------- .nv.constant0._Z8heNormalPfij --------------------------
	.section	.nv.constant0._Z8heNormalPfij,"a",@progbits
	.sectionflags	@""
	.align	4
.nv.constant0._Z8heNormalPfij:
	.zero		912


//--------------------- .nv.constant0._Z6conv2DPfS_S_ii --------------------------
	.section	.nv.constant0._Z6conv2DPfS_S_ii,"a",@progbits
	.sectionflags	@""
	.align	4
.nv.constant0._Z6conv2DPfS_S_ii:
	.zero		928


//--------------------- SYMBOLS --------------------------

	.type		.nv.reservedSmem.offset0,@object
	.size		.nv.reservedSmem.offset0,0x4
